//
// Generated by NVIDIA NVVM Compiler
//
// Compiler Build ID: CL-36424714
// Cuda compilation tools, release 13.0, V13.0.88
// Based on NVVM 20.0.0
//

.version 9.0
.target sm_100
.address_size 64

	// .globl	dfs_cuda_UB_stream

.visible .entry dfs_cuda_UB_stream(
	.param .u32 dfs_cuda_UB_stream_param_0,
	.param .u32 dfs_cuda_UB_stream_param_1,
	.param .u64 .ptr .align 1 dfs_cuda_UB_stream_param_2,
	.param .u64 .ptr .align 1 dfs_cuda_UB_stream_param_3,
	.param .u32 dfs_cuda_UB_stream_param_4,
	.param .u32 dfs_cuda_UB_stream_param_5,
	.param .u64 .ptr .align 1 dfs_cuda_UB_stream_param_6,
	.param .u64 .ptr .align 1 dfs_cuda_UB_stream_param_7
)
{
	.local .align 16 .b8 	__local_depot0[128];
	.reg .b64 	%SP;
	.reg .b64 	%SPL;
	.reg .pred 	%p<26>;
	.reg .b32 	%r<210>;
	.reg .b64 	%rd<142>;

	mov.u64 	%SPL, __local_depot0;
	ld.param.u32 	%r67, [dfs_cuda_UB_stream_param_0];
	ld.param.u32 	%r70, [dfs_cuda_UB_stream_param_1];
	ld.param.u64 	%rd23, [dfs_cuda_UB_stream_param_2];
	ld.param.u64 	%rd24, [dfs_cuda_UB_stream_param_3];
	ld.param.u32 	%r68, [dfs_cuda_UB_stream_param_4];
	ld.param.u32 	%r209, [dfs_cuda_UB_stream_param_5];
	ld.param.u64 	%rd22, [dfs_cuda_UB_stream_param_7];
	cvta.to.global.u64 	%rd1, %rd24;
	cvta.to.global.u64 	%rd2, %rd23;
	add.u64 	%rd3, %SPL, 0;
	add.u64 	%rd4, %SPL, 64;
	mov.u32 	%r71, %ctaid.x;
	mov.u32 	%r72, %ntid.x;
	mov.u32 	%r73, %tid.x;
	mad.lo.s32 	%r1, %r71, %r72, %r73;
	setp.ge.s32 	%p1, %r1, %r70;
	@%p1 bra 	$L__BB0_39;
	setp.lt.s32 	%p2, %r67, 1;
	@%p2 bra 	$L__BB0_14;
	and.b32  	%r2, %r67, 15;
	setp.lt.u32 	%p3, %r67, 16;
	mov.b32 	%r182, 0;
	@%p3 bra 	$L__BB0_5;
	and.b32  	%r182, %r67, 2147483632;
	neg.s32 	%r180, %r182;
	add.s64 	%rd138, %rd4, 32;
	add.s64 	%rd137, %rd3, 32;
$L__BB0_4:
	.pragma "nounroll";
	mov.b32 	%r75, -1;
	st.local.v4.u32 	[%rd138+-32], {%r75, %r75, %r75, %r75};
	mov.b32 	%r76, 0;
	st.local.v4.u32 	[%rd137+-32], {%r76, %r76, %r76, %r76};
	st.local.v4.u32 	[%rd138+-16], {%r75, %r75, %r75, %r75};
	st.local.v4.u32 	[%rd137+-16], {%r76, %r76, %r76, %r76};
	st.local.v4.u32 	[%rd138], {%r75, %r75, %r75, %r75};
	st.local.v4.u32 	[%rd137], {%r76, %r76, %r76, %r76};
	st.local.v4.u32 	[%rd138+16], {%r75, %r75, %r75, %r75};
	st.local.v4.u32 	[%rd137+16], {%r76, %r76, %r76, %r76};
	add.s32 	%r180, %r180, 16;
	add.s64 	%rd138, %rd138, 64;
	add.s64 	%rd137, %rd137, 64;
	setp.ne.s32 	%p4, %r180, 0;
	@%p4 bra 	$L__BB0_4;
$L__BB0_5:
	setp.eq.s32 	%p5, %r2, 0;
	@%p5 bra 	$L__BB0_14;
	and.b32  	%r8, %r67, 7;
	setp.lt.u32 	%p6, %r2, 8;
	@%p6 bra 	$L__BB0_8;
	mul.wide.u32 	%rd27, %r182, 4;
	add.s64 	%rd28, %rd4, %rd27;
	mov.b32 	%r77, -1;
	st.local.u32 	[%rd28], %r77;
	add.s64 	%rd29, %rd3, %rd27;
	mov.b32 	%r78, 0;
	st.local.u32 	[%rd29], %r78;
	st.local.u32 	[%rd28+4], %r77;
	st.local.u32 	[%rd29+4], %r78;
	st.local.u32 	[%rd28+8], %r77;
	st.local.u32 	[%rd29+8], %r78;
	st.local.u32 	[%rd28+12], %r77;
	st.local.u32 	[%rd29+12], %r78;
	st.local.u32 	[%rd28+16], %r77;
	st.local.u32 	[%rd29+16], %r78;
	st.local.u32 	[%rd28+20], %r77;
	st.local.u32 	[%rd29+20], %r78;
	st.local.u32 	[%rd28+24], %r77;
	st.local.u32 	[%rd29+24], %r78;
	st.local.u32 	[%rd28+28], %r77;
	st.local.u32 	[%rd29+28], %r78;
	add.s32 	%r182, %r182, 8;
$L__BB0_8:
	setp.eq.s32 	%p7, %r8, 0;
	@%p7 bra 	$L__BB0_14;
	and.b32  	%r11, %r67, 3;
	setp.lt.u32 	%p8, %r8, 4;
	@%p8 bra 	$L__BB0_11;
	mul.wide.u32 	%rd30, %r182, 4;
	add.s64 	%rd31, %rd4, %rd30;
	mov.b32 	%r79, -1;
	st.local.u32 	[%rd31], %r79;
	add.s64 	%rd32, %rd3, %rd30;
	mov.b32 	%r80, 0;
	st.local.u32 	[%rd32], %r80;
	st.local.u32 	[%rd31+4], %r79;
	st.local.u32 	[%rd32+4], %r80;
	st.local.u32 	[%rd31+8], %r79;
	st.local.u32 	[%rd32+8], %r80;
	st.local.u32 	[%rd31+12], %r79;
	st.local.u32 	[%rd32+12], %r80;
	add.s32 	%r182, %r182, 4;
$L__BB0_11:
	setp.eq.s32 	%p9, %r11, 0;
	@%p9 bra 	$L__BB0_14;
	mul.wide.u32 	%rd33, %r182, 4;
	add.s64 	%rd140, %rd3, %rd33;
	add.s64 	%rd139, %rd4, %rd33;
	neg.s32 	%r184, %r11;
$L__BB0_13:
	.pragma "nounroll";
	mov.b32 	%r81, -1;
	st.local.u32 	[%rd139], %r81;
	mov.b32 	%r82, 0;
	st.local.u32 	[%rd140], %r82;
	add.s64 	%rd140, %rd140, 4;
	add.s64 	%rd139, %rd139, 4;
	add.s32 	%r184, %r184, 1;
	setp.ne.s32 	%p10, %r184, 0;
	@%p10 bra 	$L__BB0_13;
$L__BB0_14:
	mov.b32 	%r201, 0;
	st.local.u32 	[%rd4], %r201;
	mov.b32 	%r84, 1;
	st.local.u32 	[%rd3], %r84;
	setp.lt.s32 	%p11, %r68, 2;
	@%p11 bra 	$L__BB0_27;
	mul.lo.s32 	%r17, %r68, %r1;
	add.s32 	%r18, %r68, -1;
	add.s32 	%r88, %r68, -2;
	setp.lt.u32 	%p12, %r88, 7;
	mov.b32 	%r190, 1;
	mov.b32 	%r201, 0;
	@%p12 bra 	$L__BB0_19;
	and.b32  	%r90, %r18, -8;
	neg.s32 	%r197, %r90;
	add.s32 	%r195, %r17, 1;
	add.s64 	%rd141, %rd4, 16;
	mov.b32 	%r196, 0;
	mov.u32 	%r201, %r196;
$L__BB0_17:
	.pragma "nounroll";
	mul.wide.s32 	%rd34, %r195, 2;
	add.s64 	%rd35, %rd1, %rd34;
	ld.global.s16 	%r91, [%rd35];
	st.local.u32 	[%rd141+-12], %r91;
	mul.wide.s32 	%rd36, %r91, 4;
	add.s64 	%rd37, %rd3, %rd36;
	mov.b32 	%r92, 1;
	st.local.u32 	[%rd37], %r92;
	ld.local.u32 	%r93, [%rd141+-16];
	mad.lo.s32 	%r94, %r93, %r67, %r91;
	mul.wide.s32 	%rd38, %r94, 4;
	add.s64 	%rd39, %rd2, %rd38;
	ld.global.u32 	%r95, [%rd39];
	add.s32 	%r96, %r95, %r201;
	ld.global.s16 	%r97, [%rd35+2];
	mul.wide.s32 	%rd40, %r97, 4;
	add.s64 	%rd41, %rd3, %rd40;
	st.local.u32 	[%rd41], %r92;
	mad.lo.s32 	%r98, %r67, %r91, %r97;
	mul.wide.s32 	%rd42, %r98, 4;
	add.s64 	%rd43, %rd2, %rd42;
	ld.global.u32 	%r99, [%rd43];
	add.s32 	%r100, %r99, %r96;
	ld.global.s16 	%r101, [%rd35+4];
	st.local.v2.u32 	[%rd141+-8], {%r97, %r101};
	mul.wide.s32 	%rd44, %r101, 4;
	add.s64 	%rd45, %rd3, %rd44;
	st.local.u32 	[%rd45], %r92;
	mad.lo.s32 	%r102, %r67, %r97, %r101;
	mul.wide.s32 	%rd46, %r102, 4;
	add.s64 	%rd47, %rd2, %rd46;
	ld.global.u32 	%r103, [%rd47];
	add.s32 	%r104, %r103, %r100;
	ld.global.s16 	%r105, [%rd35+6];
	mul.wide.s32 	%rd48, %r105, 4;
	add.s64 	%rd49, %rd3, %rd48;
	st.local.u32 	[%rd49], %r92;
	mad.lo.s32 	%r106, %r67, %r101, %r105;
	mul.wide.s32 	%rd50, %r106, 4;
	add.s64 	%rd51, %rd2, %rd50;
	ld.global.u32 	%r107, [%rd51];
	add.s32 	%r108, %r107, %r104;
	ld.global.s16 	%r109, [%rd35+8];
	mul.wide.s32 	%rd52, %r109, 4;
	add.s64 	%rd53, %rd3, %rd52;
	st.local.u32 	[%rd53], %r92;
	mad.lo.s32 	%r110, %r67, %r105, %r109;
	mul.wide.s32 	%rd54, %r110, 4;
	add.s64 	%rd55, %rd2, %rd54;
	ld.global.u32 	%r111, [%rd55];
	add.s32 	%r112, %r111, %r108;
	ld.global.s16 	%r113, [%rd35+10];
	mul.wide.s32 	%rd56, %r113, 4;
	add.s64 	%rd57, %rd3, %rd56;
	st.local.u32 	[%rd57], %r92;
	mad.lo.s32 	%r114, %r67, %r109, %r113;
	mul.wide.s32 	%rd58, %r114, 4;
	add.s64 	%rd59, %rd2, %rd58;
	ld.global.u32 	%r115, [%rd59];
	add.s32 	%r116, %r115, %r112;
	ld.global.s16 	%r117, [%rd35+12];
	st.local.v4.u32 	[%rd141], {%r105, %r109, %r113, %r117};
	mul.wide.s32 	%rd60, %r117, 4;
	add.s64 	%rd61, %rd3, %rd60;
	st.local.u32 	[%rd61], %r92;
	mad.lo.s32 	%r118, %r67, %r113, %r117;
	mul.wide.s32 	%rd62, %r118, 4;
	add.s64 	%rd63, %rd2, %rd62;
	ld.global.u32 	%r119, [%rd63];
	add.s32 	%r120, %r119, %r116;
	ld.global.s16 	%r121, [%rd35+14];
	st.local.u32 	[%rd141+16], %r121;
	mul.wide.s32 	%rd64, %r121, 4;
	add.s64 	%rd65, %rd3, %rd64;
	st.local.u32 	[%rd65], %r92;
	mad.lo.s32 	%r122, %r67, %r117, %r121;
	mul.wide.s32 	%rd66, %r122, 4;
	add.s64 	%rd67, %rd2, %rd66;
	ld.global.u32 	%r123, [%rd67];
	add.s32 	%r201, %r123, %r120;
	add.s32 	%r197, %r197, 8;
	add.s32 	%r196, %r196, 8;
	add.s32 	%r195, %r195, 8;
	add.s64 	%rd141, %rd141, 32;
	setp.eq.s32 	%p13, %r197, 0;
	@%p13 bra 	$L__BB0_18;
	bra.uni 	$L__BB0_17;
$L__BB0_18:
	add.s32 	%r190, %r196, 1;
$L__BB0_19:
	and.b32  	%r25, %r18, 7;
	setp.eq.s32 	%p14, %r25, 0;
	@%p14 bra 	$L__BB0_27;
	setp.lt.u32 	%p15, %r25, 4;
	@%p15 bra 	$L__BB0_22;
	add.s32 	%r125, %r190, %r17;
	mul.wide.s32 	%rd68, %r125, 2;
	add.s64 	%rd69, %rd1, %rd68;
	ld.global.s16 	%r126, [%rd69];
	mul.wide.u32 	%rd70, %r190, 4;
	add.s64 	%rd71, %rd4, %rd70;
	st.local.u32 	[%rd71], %r126;
	mul.wide.s32 	%rd72, %r126, 4;
	add.s64 	%rd73, %rd3, %rd72;
	mov.b32 	%r127, 1;
	st.local.u32 	[%rd73], %r127;
	mul.wide.s32 	%rd74, %r190, 4;
	add.s64 	%rd75, %rd4, %rd74;
	ld.local.u32 	%r128, [%rd75+-4];
	mad.lo.s32 	%r129, %r128, %r67, %r126;
	mul.wide.s32 	%rd76, %r129, 4;
	add.s64 	%rd77, %rd2, %rd76;
	ld.global.u32 	%r130, [%rd77];
	add.s32 	%r131, %r130, %r201;
	add.s32 	%r132, %r190, 1;
	ld.global.s16 	%r133, [%rd69+2];
	mul.wide.u32 	%rd78, %r132, 4;
	add.s64 	%rd79, %rd4, %rd78;
	st.local.u32 	[%rd79], %r133;
	mul.wide.s32 	%rd80, %r133, 4;
	add.s64 	%rd81, %rd3, %rd80;
	st.local.u32 	[%rd81], %r127;
	mad.lo.s32 	%r134, %r126, %r67, %r133;
	mul.wide.s32 	%rd82, %r134, 4;
	add.s64 	%rd83, %rd2, %rd82;
	ld.global.u32 	%r135, [%rd83];
	add.s32 	%r136, %r135, %r131;
	add.s32 	%r137, %r190, 2;
	ld.global.s16 	%r138, [%rd69+4];
	mul.wide.u32 	%rd84, %r137, 4;
	add.s64 	%rd85, %rd4, %rd84;
	st.local.u32 	[%rd85], %r138;
	mul.wide.s32 	%rd86, %r138, 4;
	add.s64 	%rd87, %rd3, %rd86;
	st.local.u32 	[%rd87], %r127;
	ld.local.u32 	%r139, [%rd75+4];
	mad.lo.s32 	%r140, %r139, %r67, %r138;
	mul.wide.s32 	%rd88, %r140, 4;
	add.s64 	%rd89, %rd2, %rd88;
	ld.global.u32 	%r141, [%rd89];
	add.s32 	%r142, %r141, %r136;
	ld.global.s16 	%r143, [%rd69+6];
	st.local.u32 	[%rd71+12], %r143;
	mul.wide.s32 	%rd90, %r143, 4;
	add.s64 	%rd91, %rd3, %rd90;
	st.local.u32 	[%rd91], %r127;
	ld.local.u32 	%r144, [%rd75+8];
	mad.lo.s32 	%r145, %r144, %r67, %r143;
	mul.wide.s32 	%rd92, %r145, 4;
	add.s64 	%rd93, %rd2, %rd92;
	ld.global.u32 	%r146, [%rd93];
	add.s32 	%r201, %r146, %r142;
	add.s32 	%r190, %r190, 4;
$L__BB0_22:
	and.b32  	%r31, %r18, 3;
	setp.eq.s32 	%p16, %r31, 0;
	@%p16 bra 	$L__BB0_27;
	setp.eq.s32 	%p17, %r31, 1;
	@%p17 bra 	$L__BB0_25;
	add.s32 	%r148, %r190, %r17;
	mul.wide.s32 	%rd94, %r148, 2;
	add.s64 	%rd95, %rd1, %rd94;
	ld.global.s16 	%r149, [%rd95];
	mul.wide.u32 	%rd96, %r190, 4;
	add.s64 	%rd97, %rd4, %rd96;
	st.local.u32 	[%rd97], %r149;
	mul.wide.s32 	%rd98, %r149, 4;
	add.s64 	%rd99, %rd3, %rd98;
	mov.b32 	%r150, 1;
	st.local.u32 	[%rd99], %r150;
	mul.wide.s32 	%rd100, %r190, 4;
	add.s64 	%rd101, %rd4, %rd100;
	ld.local.u32 	%r151, [%rd101+-4];
	mad.lo.s32 	%r152, %r151, %r67, %r149;
	mul.wide.s32 	%rd102, %r152, 4;
	add.s64 	%rd103, %rd2, %rd102;
	ld.global.u32 	%r153, [%rd103];
	add.s32 	%r154, %r153, %r201;
	ld.global.s16 	%r155, [%rd95+2];
	st.local.u32 	[%rd97+4], %r155;
	mul.wide.s32 	%rd104, %r155, 4;
	add.s64 	%rd105, %rd3, %rd104;
	st.local.u32 	[%rd105], %r150;
	mad.lo.s32 	%r156, %r149, %r67, %r155;
	mul.wide.s32 	%rd106, %r156, 4;
	add.s64 	%rd107, %rd2, %rd106;
	ld.global.u32 	%r157, [%rd107];
	add.s32 	%r201, %r157, %r154;
	add.s32 	%r190, %r190, 2;
$L__BB0_25:
	and.b32  	%r158, %r18, 1;
	setp.eq.b32 	%p18, %r158, 1;
	not.pred 	%p19, %p18;
	@%p19 bra 	$L__BB0_27;
	add.s32 	%r159, %r190, %r17;
	mul.wide.s32 	%rd108, %r159, 2;
	add.s64 	%rd109, %rd1, %rd108;
	ld.global.s16 	%r160, [%rd109];
	mul.wide.u32 	%rd110, %r190, 4;
	add.s64 	%rd111, %rd4, %rd110;
	st.local.u32 	[%rd111], %r160;
	mul.wide.s32 	%rd112, %r160, 4;
	add.s64 	%rd113, %rd3, %rd112;
	mov.b32 	%r161, 1;
	st.local.u32 	[%rd113], %r161;
	mul.wide.s32 	%rd114, %r190, 4;
	add.s64 	%rd115, %rd4, %rd114;
	ld.local.u32 	%r162, [%rd115+-4];
	mad.lo.s32 	%r163, %r162, %r67, %r160;
	mul.wide.s32 	%rd116, %r163, 4;
	add.s64 	%rd117, %rd2, %rd116;
	ld.global.u32 	%r164, [%rd117];
	add.s32 	%r201, %r164, %r201;
$L__BB0_27:
	mov.b32 	%r208, 0;
	mov.u32 	%r206, %r68;
$L__BB0_28:
	mov.u32 	%r50, %r206;
	mul.wide.s32 	%rd118, %r50, 4;
	add.s64 	%rd20, %rd4, %rd118;
	ld.local.u32 	%r204, [%rd20];
	setp.eq.s32 	%p20, %r204, -1;
	@%p20 bra 	$L__BB0_30;
	mul.wide.s32 	%rd119, %r204, 4;
	add.s64 	%rd120, %rd3, %rd119;
	mov.b32 	%r166, 0;
	st.local.u32 	[%rd120], %r166;
	ld.local.u32 	%r167, [%rd20+-4];
	mad.lo.s32 	%r168, %r167, %r67, %r204;
	mul.wide.s32 	%rd121, %r168, 4;
	add.s64 	%rd122, %rd2, %rd121;
	ld.global.u32 	%r169, [%rd122];
	sub.s32 	%r201, %r201, %r169;
$L__BB0_30:
	add.s32 	%r170, %r204, 1;
	max.s32 	%r54, %r67, %r170;
$L__BB0_31:
	add.s32 	%r56, %r204, 1;
	setp.ge.s32 	%p21, %r56, %r67;
	mov.u32 	%r205, %r54;
	@%p21 bra 	$L__BB0_33;
	mul.wide.s32 	%rd123, %r204, 4;
	add.s64 	%rd124, %rd3, %rd123;
	ld.local.u32 	%r171, [%rd124+4];
	setp.ne.s32 	%p22, %r171, 0;
	mov.u32 	%r204, %r56;
	mov.u32 	%r205, %r56;
	@%p22 bra 	$L__BB0_31;
$L__BB0_33:
	st.local.u32 	[%rd20], %r205;
	setp.ge.s32 	%p23, %r205, %r67;
	@%p23 bra 	$L__BB0_36;
	ld.local.u32 	%r173, [%rd20+-4];
	mad.lo.s32 	%r174, %r173, %r67, %r205;
	mul.wide.s32 	%rd125, %r174, 4;
	add.s64 	%rd126, %rd2, %rd125;
	ld.global.u32 	%r175, [%rd126];
	add.s32 	%r201, %r175, %r201;
	mul.wide.s32 	%rd127, %r205, 4;
	add.s64 	%rd128, %rd3, %rd127;
	mov.b32 	%r176, 1;
	st.local.u32 	[%rd128], %r176;
	add.s32 	%r206, %r50, 1;
	setp.ne.s32 	%p24, %r206, %r67;
	@%p24 bra 	$L__BB0_37;
	add.s32 	%r208, %r208, 1;
	mul.lo.s32 	%r177, %r205, %r67;
	mul.wide.s32 	%rd129, %r177, 4;
	add.s64 	%rd130, %rd2, %rd129;
	ld.global.u32 	%r178, [%rd130];
	add.s32 	%r179, %r178, %r201;
	min.s32 	%r209, %r179, %r209;
	mov.u32 	%r206, %r50;
	bra.uni 	$L__BB0_37;
$L__BB0_36:
	mov.b32 	%r172, -1;
	st.local.u32 	[%rd20], %r172;
	add.s32 	%r206, %r50, -1;
$L__BB0_37:
	setp.ge.s32 	%p25, %r206, %r68;
	@%p25 bra 	$L__BB0_28;
	ld.param.u64 	%rd136, [dfs_cuda_UB_stream_param_6];
	cvta.to.global.u64 	%rd131, %rd136;
	mul.wide.s32 	%rd132, %r1, 4;
	add.s64 	%rd133, %rd131, %rd132;
	st.global.u32 	[%rd133], %r208;
	cvta.to.global.u64 	%rd134, %rd22;
	add.s64 	%rd135, %rd134, %rd132;
	st.global.u32 	[%rd135], %r209;
$L__BB0_39:
	ret;

}


// ===== COMPILED SASS (sm_100) =====

	.target	sm_100

	.elftype	@"ET_EXEC"


//--------------------- .note.nv.tkinfo           --------------------------
	.section	.note.nv.tkinfo,"",@"SHT_NOTE"
	.sectionflags	@"SHF_NOTE_NV_TKINFO"
	.tkinfo
        /*0018*/ 	.word	0x00000002
        /*0030*/ 	.string	""
        /*0030*/ 	.string	"ptxas"
        /*0030*/ 	.string	"Cuda compilation tools, release 13.0, V13.0.88"
        /*0030*/ 	.string	"Build cuda_13.0.r13.0/compiler.36424714_0"
        /*0030*/ 	.string	"-arch sm_100 -m 64 "



//--------------------- .note.nv.cuinfo           --------------------------
	.section	.note.nv.cuinfo,"",@"SHT_NOTE"
	.sectionflags	@"SHF_NOTE_NV_CUINFO"
        /*0018*/ 	.short	0x0002
        /*001a*/ 	.short	0x0064
        /*001c*/ 	.short	0x0082
	.zero		2


//--------------------- .nv.info                  --------------------------
	.section	.nv.info,"",@"SHT_CUDA_INFO"
	.align	4


	//----- nvinfo : EIATTR_REGCOUNT
	.align		4
        /*0000*/ 	.byte	0x04, 0x2f
        /*0002*/ 	.short	(.L_1 - .L_0)
	.align		4
.L_0:
        /*0004*/ 	.word	index@(dfs_cuda_UB_stream)
        /*0008*/ 	.word	0x00000020


	//----- nvinfo : EIATTR_FRAME_SIZE
	.align		4
.L_1:
        /*000c*/ 	.byte	0x04, 0x11
        /*000e*/ 	.short	(.L_3 - .L_2)
	.align		4
.L_2:
        /*0010*/ 	.word	index@(dfs_cuda_UB_stream)
        /*0014*/ 	.word	0x00000080


	//----- nvinfo : EIATTR_MIN_STACK_SIZE
	.align		4
.L_3:
        /*0018*/ 	.byte	0x04, 0x12
        /*001a*/ 	.short	(.L_5 - .L_4)
	.align		4
.L_4:
        /*001c*/ 	.word	index@(dfs_cuda_UB_stream)
        /*0020*/ 	.word	0x00000080
.L_5:


//--------------------- .nv.compat                --------------------------
	.section	.nv.compat,"",@"SHT_CUDA_COMPAT_INFO"
	.align	4
        /*0000*/ 	.byte	0x02, 0x09, 0x00, 0x00, 0x02, 0x02, 0x01, 0x00, 0x02, 0x05, 0x05, 0x00, 0x03, 0x07, 0x01, 0x01
        /*0010*/ 	.byte	0x02, 0x03, 0x00, 0x00, 0x02, 0x06, 0x01, 0x00, 0x04, 0x0b, 0x08, 0x00, 0x09, 0x00, 0x00, 0x00
        /*0020*/ 	.byte	0x00, 0x00, 0x00, 0x00


//--------------------- .nv.info.dfs_cuda_UB_stream --------------------------
	.section	.nv.info.dfs_cuda_UB_stream,"",@"SHT_CUDA_INFO"
	.sectionflags	@""
	.align	4


	//----- nvinfo : EIATTR_CUDA_API_VERSION
	.align		4
        /*0000*/ 	.byte	0x04, 0x37
        /*0002*/ 	.short	(.L_7 - .L_6)
.L_6:
        /*0004*/ 	.word	0x00000082


	//----- nvinfo : EIATTR_KPARAM_INFO
	.align		4
.L_7:
        /*0008*/ 	.byte	0x04, 0x17
        /*000a*/ 	.short	(.L_9 - .L_8)
.L_8:
        /*000c*/ 	.word	0x00000000
        /*0010*/ 	.short	0x0007
        /*0012*/ 	.short	0x0028
        /*0014*/ 	.byte	0x00, 0xf5, 0x21, 0x00


	//----- nvinfo : EIATTR_KPARAM_INFO
	.align		4
.L_9:
        /*0018*/ 	.byte	0x04, 0x17
        /*001a*/ 	.short	(.L_11 - .L_10)
.L_10:
        /*001c*/ 	.word	0x00000000
        /*0020*/ 	.short	0x0006
        /*0022*/ 	.short	0x0020
        /*0024*/ 	.byte	0x00, 0xf5, 0x21, 0x00


	//----- nvinfo : EIATTR_KPARAM_INFO
	.align		4
.L_11:
        /*0028*/ 	.byte	0x04, 0x17
        /*002a*/ 	.short	(.L_13 - .L_12)
.L_12:
        /*002c*/ 	.word	0x00000000
        /*0030*/ 	.short	0x0005
        /*0032*/ 	.short	0x001c
        /*0034*/ 	.byte	0x00, 0xf0, 0x11, 0x00


	//----- nvinfo : EIATTR_KPARAM_INFO
	.align		4
.L_13:
        /*0038*/ 	.byte	0x04, 0x17
        /*003a*/ 	.short	(.L_15 - .L_14)
.L_14:
        /*003c*/ 	.word	0x00000000
        /*0040*/ 	.short	0x0004
        /*0042*/ 	.short	0x0018
        /*0044*/ 	.byte	0x00, 0xf0, 0x11, 0x00


	//----- nvinfo : EIATTR_KPARAM_INFO
	.align		4
.L_15:
        /*0048*/ 	.byte	0x04, 0x17
        /*004a*/ 	.short	(.L_17 - .L_16)
.L_16:
        /*004c*/ 	.word	0x00000000
        /*0050*/ 	.short	0x0003
        /*0052*/ 	.short	0x0010
        /*0054*/ 	.byte	0x00, 0xf5, 0x21, 0x00


	//----- nvinfo : EIATTR_KPARAM_INFO
	.align		4
.L_17:
        /*0058*/ 	.byte	0x04, 0x17
        /*005a*/ 	.short	(.L_19 - .L_18)
.L_18:
        /*005c*/ 	.word	0x00000000
        /*0060*/ 	.short	0x0002
        /*0062*/ 	.short	0x0008
        /*0064*/ 	.byte	0x00, 0xf5, 0x21, 0x00


	//----- nvinfo : EIATTR_KPARAM_INFO
	.align		4
.L_19:
        /*0068*/ 	.byte	0x04, 0x17
        /*006a*/ 	.short	(.L_21 - .L_20)
.L_20:
        /*006c*/ 	.word	0x00000000
        /*0070*/ 	.short	0x0001
        /*0072*/ 	.short	0x0004
        /*0074*/ 	.byte	0x00, 0xf0, 0x11, 0x00


	//----- nvinfo : EIATTR_KPARAM_INFO
	.align		4
.L_21:
        /*0078*/ 	.byte	0x04, 0x17
        /*007a*/ 	.short	(.L_23 - .L_22)
.L_22:
        /*007c*/ 	.word	0x00000000
        /*0080*/ 	.short	0x0000
        /*0082*/ 	.short	0x0000
        /*0084*/ 	.byte	0x00, 0xf0, 0x11, 0x00


	//----- nvinfo : EIATTR_SPARSE_MMA_MASK
	.align		4
.L_23:
        /*0088*/ 	.byte	0x03, 0x50
        /*008a*/ 	.short	0x0000


	//----- nvinfo : EIATTR_MAXREG_COUNT
	.align		4
        /*008c*/ 	.byte	0x03, 0x1b
        /*008e*/ 	.short	0x00ff


	//----- nvinfo : EIATTR_MERCURY_ISA_VERSION
	.align		4
        /*0090*/ 	.byte	0x03, 0x5f
        /*0092*/ 	.short	0x0101


	//----- nvinfo : EIATTR_VRC_CTA_INIT_COUNT
	.align		4
        /*0094*/ 	.byte	0x02, 0x4a
	.zero		1
	.zero		1


	//----- nvinfo : EIATTR_EXIT_INSTR_OFFSETS
	.align		4
        /*0098*/ 	.byte	0x04, 0x1c
        /*009a*/ 	.short	(.L_25 - .L_24)


	//   ....[0]....
.L_24:
        /*009c*/ 	.word	0x00000080


	//   ....[1]....
        /*00a0*/ 	.word	0x000015c0


	//----- nvinfo : EIATTR_CRS_STACK_SIZE
	.align		4
.L_25:
        /*00a4*/ 	.byte	0x04, 0x1e
        /*00a6*/ 	.short	(.L_27 - .L_26)
.L_26:
        /*00a8*/ 	.word	0x00000000


	//----- nvinfo : EIATTR_CBANK_PARAM_SIZE
	.align		4
.L_27:
        /*00ac*/ 	.byte	0x03, 0x19
        /*00ae*/ 	.short	0x0030


	//----- nvinfo : EIATTR_PARAM_CBANK
	.align		4
        /*00b0*/ 	.byte	0x04, 0x0a
        /*00b2*/ 	.short	(.L_29 - .L_28)
	.align		4
.L_28:
        /*00b4*/ 	.word	index@(.nv.constant0.dfs_cuda_UB_stream)
        /*00b8*/ 	.short	0x0380
        /*00ba*/ 	.short	0x0030


	//----- nvinfo : EIATTR_SW_WAR
	.align		4
.L_29:
        /*00bc*/ 	.byte	0x04, 0x36
        /*00be*/ 	.short	(.L_31 - .L_30)
.L_30:
        /*00c0*/ 	.word	0x00000008
.L_31:


//--------------------- .nv.callgraph             --------------------------
	.section	.nv.callgraph,"",@"SHT_CUDA_CALLGRAPH"
	.align	4
	.sectionentsize	8
	.align		4
        /*0000*/ 	.word	0x00000000
	.align		4
        /*0004*/ 	.word	0xffffffff
	.align		4
        /*0008*/ 	.word	0x00000000
	.align		4
        /*000c*/ 	.word	0xfffffffe
	.align		4
        /*0010*/ 	.word	0x00000000
	.align		4
        /*0014*/ 	.word	0xfffffffd
	.align		4
        /*0018*/ 	.word	0x00000000
	.align		4
        /*001c*/ 	.word	0xfffffffc


//--------------------- .text.dfs_cuda_UB_stream  --------------------------
	.section	.text.dfs_cuda_UB_stream,"ax",@progbits
	.align	128
        .global         dfs_cuda_UB_stream
        .type           dfs_cuda_UB_stream,@function
        .size           dfs_cuda_UB_stream,(.L_x_22 - dfs_cuda_UB_stream)
        .other          dfs_cuda_UB_stream,@"STO_CUDA_ENTRY STV_DEFAULT"
dfs_cuda_UB_stream:
.text.dfs_cuda_UB_stream:
[----:B------:R-:W0:Y:S01]  /*0000*/  LDC R1, c[0x0][0x37c] ;  /* 0x0000df00ff017b82 */ /* 0x000e220000000800 */
[----:B------:R-:W1:Y:S07]  /*0010*/  S2R R0, SR_TID.X ;  /* 0x0000000000007919 */ /* 0x000e6e0000002100 */
[----:B------:R-:W1:Y:S01]  /*0020*/  S2UR UR4, SR_CTAID.X ;  /* 0x00000000000479c3 */ /* 0x000e620000002500 */
[----:B------:R-:W2:Y:S01]  /*0030*/  LDCU UR5, c[0x0][0x384] ;  /* 0x00007080ff0577ac */ /* 0x000ea20008000800 */
[----:B0-----:R-:W-:-:S06]  /*0040*/  IADD3 R1, PT, PT, R1, -0x80, RZ ;  /* 0xffffff8001017810 */ /* 0x001fcc0007ffe0ff */
[----:B------:R-:W1:Y:S02]  /*0050*/  LDC R3, c[0x0][0x360] ;  /* 0x0000d800ff037b82 */ /* 0x000e640000000800 */
[----:B-1----:R-:W-:-:S05]  /*0060*/  IMAD R3, R3, UR4, R0 ;  /* 0x0000000403037c24 */ /* 0x002fca000f8e0200 */
[----:B--2---:R-:W-:-:S13]  /*0070*/  ISETP.GE.AND P0, PT, R3, UR5, PT ;  /* 0x0000000503007c0c */ /* 0x004fda000bf06270 */
[----:B------:R-:W-:Y:S05]  /*0080*/  @P0 EXIT ;  /* 0x000000000000094d */ /* 0x000fea0003800000 */
[----:B------:R-:W0:Y:S01]  /*0090*/  LDC R4, c[0x0][0x380] ;  /* 0x0000e000ff047b82 */ /* 0x000e220000000800 */
[----:B------:R-:W1:Y:S01]  /*00a0*/  LDCU UR4, c[0x0][0x39c] ;  /* 0x00007380ff0477ac */ /* 0x000e620008000800 */
[----:B------:R-:W-:Y:S01]  /*00b0*/  VIADD R5, R1, 0x40 ;  /* 0x0000004001057836 */ /* 0x000fe20000000000 */
[----:B-1----:R-:W-:Y:S02]  /*00c0*/  MOV R7, UR4 ;  /* 0x0000000400077c02 */ /* 0x002fe40008000f00 */
[----:B0-----:R-:W-:-:S13]  /*00d0*/  ISETP.GE.AND P0, PT, R4, 0x1, PT ;  /* 0x000000010400780c */ /* 0x001fda0003f06270 */
[----:B------:R-:W-:Y:S05]  /*00e0*/  @!P0 BRA `(.L_x_0) ;  /* 0x0000000400388947 */ /* 0x000fea0003800000 */
[C---:B------:R-:W-:Y:S01]  /*00f0*/  ISETP.GE.U32.AND P1, PT, R4.reuse, 0x10, PT ;  /* 0x000000100400780c */ /* 0x040fe20003f26070 */
[----:B------:R-:W-:Y:S01]  /*0100*/  IMAD.MOV.U32 R0, RZ, RZ, RZ ;  /* 0x000000ffff007224 */ /* 0x000fe200078e00ff */
[----:B------:R-:W-:-:S04]  /*0110*/  LOP3.LUT R13, R4, 0xf, RZ, 0xc0, !PT ;  /* 0x0000000f040d7812 */ /* 0x000fc800078ec0ff */
[----:B------:R-:W-:-:S07]  /*0120*/  ISETP.NE.AND P0, PT, R13, RZ, PT ;  /* 0x000000ff0d00720c */ /* 0x000fce0003f05270 */
[----:B------:R-:W-:Y:S06]  /*0130*/  @!P1 BRA `(.L_x_1) ;  /* 0x0000000000549947 */ /* 0x000fec0003800000 */
[----:B------:R-:W-:Y:S01]  /*0140*/  LOP3.LUT R0, R4, 0x7ffffff0, RZ, 0xc0, !PT ;  /* 0x7ffffff004007812 */ /* 0x000fe200078ec0ff */
[C---:B------:R-:W-:Y:S01]  /*0150*/  VIADD R6, R1.reuse, 0x20 ;  /* 0x0000002001067836 */ /* 0x040fe20000000000 */
[----:B------:R-:W-:Y:S01]  /*0160*/  IADD3 R12, PT, PT, R1, 0x60, RZ ;  /* 0x00000060010c7810 */ /* 0x000fe20007ffe0ff */
[----:B------:R-:W-:Y:S01]  /*0170*/  IMAD.MOV.U32 R9, RZ, RZ, -0x1 ;  /* 0xffffffffff097424 */ /* 0x000fe200078e00ff */
[----:B------:R-:W-:Y:S01]  /*0180*/  MOV R8, 0xffffffff ;  /* 0xffffffff00087802 */ /* 0x000fe20000000f00 */
[----:B------:R-:W-:Y:S01]  /*0190*/  IMAD.MOV.U32 R11, RZ, RZ, -0x1 ;  /* 0xffffffffff0b7424 */ /* 0x000fe200078e00ff */
[----:B------:R-:W-:Y:S02]  /*01a0*/  MOV R10, 0xffffffff ;  /* 0xffffffff000a7802 */ /* 0x000fe40000000f00 */
[----:B------:R-:W-:-:S07]  /*01b0*/  IADD3 R2, PT, PT, -R0, RZ, RZ ;  /* 0x000000ff00027210 */ /* 0x000fce0007ffe1ff */
.L_x_2:
[----:B------:R-:W-:Y:S01]  /*01c0*/  VIADD R2, R2, 0x10 ;  /* 0x0000001002027836 */ /* 0x000fe20000000000 */
[----:B------:R-:W-:Y:S04]  /*01d0*/  STL.128 [R12+-0x20], R8 ;  /* 0xffffe0080c007387 */ /* 0x000fe80000100c00 */
[----:B------:R-:W-:Y:S01]  /*01e0*/  ISETP.NE.AND P1, PT, R2, RZ, PT ;  /* 0x000000ff0200720c */ /* 0x000fe20003f25270 */
[----:B------:R-:W-:Y:S04]  /*01f0*/  STL.128 [R6+-0x20], RZ ;  /* 0xffffe0ff06007387 */ /* 0x000fe80000100c00 */
[----:B------:R-:W-:Y:S04]  /*0200*/  STL.128 [R12+-0x10], R8 ;  /* 0xfffff0080c007387 */ /* 0x000fe80000100c00 */
[----:B------:R-:W-:Y:S04]  /*0210*/  STL.128 [R6+-0x10], RZ ;  /* 0xfffff0ff06007387 */ /* 0x000fe80000100c00 */
[----:B------:R-:W-:Y:S04]  /*0220*/  STL.128 [R12], R8 ;  /* 0x000000080c007387 */ /* 0x000fe80000100c00 */
[----:B------:R-:W-:Y:S04]  /*0230*/  STL.128 [R6], RZ ;  /* 0x000000ff06007387 */ /* 0x000fe80000100c00 */
[----:B------:R-:W-:Y:S04]  /*0240*/  STL.128 [R12+0x10], R8 ;  /* 0x000010080c007387 */ /* 0x000fe80000100c00 */
[----:B------:R0:W-:Y:S02]  /*0250*/  STL.128 [R6+0x10], RZ ;  /* 0x000010ff06007387 */ /* 0x0001e40000100c00 */
[----:B0-----:R-:W-:Y:S01]  /*0260*/  VIADD R6, R6, 0x40 ;  /* 0x0000004006067836 */ /* 0x001fe20000000000 */
[----:B------:R-:W-:Y:S01]  /*0270*/  IADD3 R12, PT, PT, R12, 0x40, RZ ;  /* 0x000000400c0c7810 */ /* 0x000fe20007ffe0ff */
[----:B------:R-:W-:Y:S06]  /*0280*/  @P1 BRA `(.L_x_2) ;  /* 0xfffffffc00cc1947 */ /* 0x000fec000383ffff */
.L_x_1:
[----:B------:R-:W-:Y:S05]  /*0290*/  @!P0 BRA `(.L_x_0) ;  /* 0x0000000000cc8947 */ /* 0x000fea0003800000 */
[----:B------:R-:W-:Y:S02]  /*02a0*/  ISETP.GE.U32.AND P0, PT, R13, 0x8, PT ;  /* 0x000000080d00780c */ /* 0x000fe40003f06070 */
[----:B------:R-:W-:-:S04]  /*02b0*/  LOP3.LUT R6, R4, 0x7, RZ, 0xc0, !PT ;  /* 0x0000000704067812 */ /* 0x000fc800078ec0ff */
[----:B------:R-:W-:-:S07]  /*02c0*/  ISETP.NE.AND P1, PT, R6, RZ, PT ;  /* 0x000000ff0600720c */ /* 0x000fce0003f25270 */
[----:B------:R-:W-:Y:S06]  /*02d0*/  @!P0 BRA `(.L_x_3) ;  /* 0x00000000004c8947 */ /* 0x000fec0003800000 */
[C---:B------:R-:W-:Y:S01]  /*02e0*/  LEA R2, R0.reuse, R1, 0x2 ;  /* 0x0000000100027211 */ /* 0x040fe200078e10ff */
[----:B------:R-:W-:Y:S01]  /*02f0*/  IMAD.MOV.U32 R9, RZ, RZ, -0x1 ;  /* 0xffffffffff097424 */ /* 0x000fe200078e00ff */
[----:B------:R-:W-:-:S03]  /*0300*/  IADD3 R0, PT, PT, R0, 0x8, RZ ;  /* 0x0000000800007810 */ /* 0x000fc60007ffe0ff */
[----:B------:R0:W-:Y:S04]  /*0310*/  STL [R2], RZ ;  /* 0x000000ff02007387 */ /* 0x0001e80000100800 */
[----:B------:R0:W-:Y:S04]  /*0320*/  STL [R2+0x40], R9 ;  /* 0x0000400902007387 */ /* 0x0001e80000100800 */
[----:B------:R0:W-:Y:S04]  /*0330*/  STL [R2+0x44], R9 ;  /* 0x0000440902007387 */ /* 0x0001e80000100800 */
[----:B------:R0:W-:Y:S04]  /*0340*/  STL [R2+0x48], R9 ;  /* 0x0000480902007387 */ /* 0x0001e80000100800 */
[----:B------:R0:W-:Y:S04]  /*0350*/  STL [R2+0x4c], R9 ;  /* 0x00004c0902007387 */ /* 0x0001e80000100800 */
[----:B------:R0:W-:Y:S04]  /*0360*/  STL [R2+0x50], R9 ;  /* 0x0000500902007387 */ /* 0x0001e80000100800 */
[----:B------:R0:W-:Y:S04]  /*0370*/  STL [R2+0x54], R9 ;  /* 0x0000540902007387 */ /* 0x0001e80000100800 */
[----:B------:R0:W-:Y:S04]  /*0380*/  STL [R2+0x58], R9 ;  /* 0x0000580902007387 */ /* 0x0001e80000100800 */
[----:B------:R0:W-:Y:S04]  /*0390*/  STL [R2+0x5c], R9 ;  /* 0x00005c0902007387 */ /* 0x0001e80000100800 */
[----:B------:R0:W-:Y:S04]  /*03a0*/  STL [R2+0x4], RZ ;  /* 0x000004ff02007387 */ /* 0x0001e80000100800 */
[----:B------:R0:W-:Y:S04]  /*03b0*/  STL [R2+0x8], RZ ;  /* 0x000008ff02007387 */ /* 0x0001e80000100800 */
[----:B------:R0:W-:Y:S04]  /*03c0*/  STL [R2+0xc], RZ ;  /* 0x00000cff02007387 */ /* 0x0001e80000100800 */
[----:B------:R0:W-:Y:S04]  /*03d0*/  STL [R2+0x10], RZ ;  /* 0x000010ff02007387 */ /* 0x0001e80000100800 */
[----:B------:R0:W-:Y:S04]  /*03e0*/  STL [R2+0x14], RZ ;  /* 0x000014ff02007387 */ /* 0x0001e80000100800 */
[----:B------:R0:W-:Y:S04]  /*03f0*/  STL [R2+0x18], RZ ;  /* 0x000018ff02007387 */ /* 0x0001e80000100800 */
[----:B------:R0:W-:Y:S02]  /*0400*/  STL [R2+0x1c], RZ ;  /* 0x00001cff02007387 */ /* 0x0001e40000100800 */
.L_x_3:
[----:B------:R-:W-:Y:S05]  /*0410*/  @!P1 BRA `(.L_x_0) ;  /* 0x00000000006c9947 */ /* 0x000fea0003800000 */
[----:B------:R-:W-:Y:S02]  /*0420*/  ISETP.GE.U32.AND P0, PT, R6, 0x4, PT ;  /* 0x000000040600780c */ /* 0x000fe40003f06070 */
[----:B0-----:R-:W-:-:S04]  /*0430*/  LOP3.LUT R2, R4, 0x3, RZ, 0xc0, !PT ;  /* 0x0000000304027812 */ /* 0x001fc800078ec0ff */
[----:B------:R-:W-:-:S07]  /*0440*/  ISETP.NE.AND P1, PT, R2, RZ, PT ;  /* 0x000000ff0200720c */ /* 0x000fce0003f25270 */
[----:B------:R-:W-:Y:S06]  /*0450*/  @!P0 BRA `(.L_x_4) ;  /* 0x00000000002c8947 */ /* 0x000fec0003800000 */
[C---:B------:R-:W-:Y:S01]  /*0460*/  IMAD R6, R0.reuse, 0x4, R1 ;  /* 0x0000000400067824 */ /* 0x040fe200078e0201 */
[----:B------:R-:W-:Y:S01]  /*0470*/  MOV R9, 0xffffffff ;  /* 0xffffffff00097802 */ /* 0x000fe20000000f00 */
[----:B------:R-:W-:-:S03]  /*0480*/  VIADD R0, R0, 0x4 ;  /* 0x0000000400007836 */ /* 0x000fc60000000000 */
[----:B------:R0:W-:Y:S04]  /*0490*/  STL [R6], RZ ;  /* 0x000000ff06007387 */ /* 0x0001e80000100800 */
[----:B------:R0:W-:Y:S04]  /*04a0*/  STL [R6+0x40], R9 ;  /* 0x0000400906007387 */ /* 0x0001e80000100800 */
[----:B------:R0:W-:Y:S04]  /*04b0*/  STL [R6+0x44], R9 ;  /* 0x0000440906007387 */ /* 0x0001e80000100800 */
[----:B------:R0:W-:Y:S04]  /*04c0*/  STL [R6+0x48], R9 ;  /* 0x0000480906007387 */ /* 0x0001e80000100800 */
[----:B------:R0:W-:Y:S04]  /*04d0*/  STL [R6+0x4c], R9 ;  /* 0x00004c0906007387 */ /* 0x0001e80000100800 */
[----:B------:R0:W-:Y:S04]  /*04e0*/  STL [R6+0x4], RZ ;  /* 0x000004ff06007387 */ /* 0x0001e80000100800 */
[----:B------:R0:W-:Y:S04]  /*04f0*/  STL [R6+0x8], RZ ;  /* 0x000008ff06007387 */ /* 0x0001e80000100800 */
[----:B------:R0:W-:Y:S02]  /*0500*/  STL [R6+0xc], RZ ;  /* 0x00000cff06007387 */ /* 0x0001e40000100800 */
.L_x_4:
[----:B------:R-:W-:Y:S05]  /*0510*/  @!P1 BRA `(.L_x_0) ;  /* 0x00000000002c9947 */ /* 0x000fea0003800000 */
[----:B0-----:R-:W-:Y:S01]  /*0520*/  IMAD R6, R0, 0x4, R1 ;  /* 0x0000000400067824 */ /* 0x001fe200078e0201 */
[----:B------:R-:W-:Y:S01]  /*0530*/  IADD3 R2, PT, PT, -R2, RZ, RZ ;  /* 0x000000ff02027210 */ /* 0x000fe20007ffe1ff */
[----:B------:R-:W-:Y:S02]  /*0540*/  IMAD R0, R0, 0x4, R5 ;  /* 0x0000000400007824 */ /* 0x000fe400078e0205 */
[----:B------:R-:W-:-:S07]  /*0550*/  IMAD.MOV.U32 R9, RZ, RZ, -0x1 ;  /* 0xffffffffff097424 */ /* 0x000fce00078e00ff */
.L_x_5:
[----:B------:R-:W-:Y:S01]  /*0560*/  IADD3 R2, PT, PT, R2, 0x1, RZ ;  /* 0x0000000102027810 */ /* 0x000fe20007ffe0ff */
[----:B------:R0:W-:Y:S03]  /*0570*/  STL [R0], R9 ;  /* 0x0000000900007387 */ /* 0x0001e60000100800 */
[----:B------:R-:W-:Y:S01]  /*0580*/  ISETP.NE.AND P0, PT, R2, RZ, PT ;  /* 0x000000ff0200720c */ /* 0x000fe20003f05270 */
[----:B------:R1:W-:Y:S01]  /*0590*/  STL [R6], RZ ;  /* 0x000000ff06007387 */ /* 0x0003e20000100800 */
[----:B0-----:R-:W-:Y:S01]  /*05a0*/  VIADD R0, R0, 0x4 ;  /* 0x0000000400007836 */ /* 0x001fe20000000000 */
[----:B-1----:R-:W-:-:S10]  /*05b0*/  IADD3 R6, PT, PT, R6, 0x4, RZ ;  /* 0x0000000406067810 */ /* 0x002fd40007ffe0ff */
[----:B------:R-:W-:Y:S05]  /*05c0*/  @P0 BRA `(.L_x_5) ;  /* 0xfffffffc00e40947 */ /* 0x000fea000383ffff */
.L_x_0:
[----:B------:R-:W1:Y:S01]  /*05d0*/  LDC R8, c[0x0][0x398] ;  /* 0x0000e600ff087b82 */ /* 0x000e620000000800 */
[----:B------:R-:W-:Y:S01]  /*05e0*/  IMAD.MOV.U32 R0, RZ, RZ, 0x1 ;  /* 0x00000001ff007424 */ /* 0x000fe200078e00ff */
[----:B------:R2:W-:Y:S01]  /*05f0*/  STL [R1+0x40], RZ ;  /* 0x000040ff01007387 */ /* 0x0005e20000100800 */
[----:B------:R-:W3:Y:S01]  /*0600*/  LDCU.64 UR4, c[0x0][0x358] ;  /* 0x00006b00ff0477ac */ /* 0x000ee20008000a00 */
[----:B0-----:R-:W-:Y:S02]  /*0610*/  HFMA2 R2, -RZ, RZ, 0, 0 ;  /* 0x00000000ff027431 */ /* 0x001fe400000001ff */
[----:B------:R2:W-:Y:S01]  /*0620*/  STL [R1], R0 ;  /* 0x0000000001007387 */ /* 0x0005e20000100800 */
[----:B-1----:R-:W-:-:S13]  /*0630*/  ISETP.GE.AND P0, PT, R8, 0x2, PT ;  /* 0x000000020800780c */ /* 0x002fda0003f06270 */
[----:B--23--:R-:W-:Y:S05]  /*0640*/  @!P0 BRA `(.L_x_6) ;  /* 0x0000000800c08947 */ /* 0x00cfea0003800000 */
[C---:B------:R-:W-:Y:S01]  /*0650*/  VIADD R2, R8.reuse, 0xfffffffe ;  /* 0xfffffffe08027836 */ /* 0x040fe20000000000 */
[----:B------:R-:W-:Y:S01]  /*0660*/  IADD3 R12, PT, PT, R8, -0x1, RZ ;  /* 0xffffffff080c7810 */ /* 0x000fe20007ffe0ff */
[----:B------:R-:W-:-:S03]  /*0670*/  IMAD.MOV.U32 R6, RZ, RZ, 0x1 ;  /* 0x00000001ff067424 */ /* 0x000fc600078e00ff */
[----:B------:R-:W-:Y:S02]  /*0680*/  ISETP.GE.U32.AND P0, PT, R2, 0x7, PT ;  /* 0x000000070200780c */ /* 0x000fe40003f06070 */
[----:B------:R-:W-:-:S11]  /*0690*/  MOV R2, RZ ;  /* 0x000000ff00027202 */ /* 0x000fd60000000f00 */
[----:B------:R-:W-:Y:S05]  /*06a0*/  @!P0 BRA `(.L_x_7) ;  /* 0x0000000400288947 */ /* 0x000fea0003800000 */
[----:B------:R-:W-:Y:S01]  /*06b0*/  LOP3.LUT R20, R12, 0xfffffff8, RZ, 0xc0, !PT ;  /* 0xfffffff80c147812 */ /* 0x000fe200078ec0ff */
[----:B------:R-:W-:Y:S01]  /*06c0*/  IMAD R21, R3, R8, 0x1 ;  /* 0x0000000103157424 */ /* 0x000fe200078e0208 */
[----:B------:R-:W-:Y:S01]  /*06d0*/  MOV R6, RZ ;  /* 0x000000ff00067202 */ /* 0x000fe20000000f00 */
[----:B------:R-:W-:Y:S01]  /*06e0*/  VIADD R13, R1, 0x50 ;  /* 0x00000050010d7836 */ /* 0x000fe20000000000 */
[----:B------:R-:W-:Y:S01]  /*06f0*/  IADD3 R20, PT, PT, -R20, RZ, RZ ;  /* 0x000000ff14147210 */ /* 0x000fe20007ffe1ff */
[----:B------:R-:W-:-:S07]  /*0700*/  IMAD.MOV.U32 R2, RZ, RZ, RZ ;  /* 0x000000ffff027224 */ /* 0x000fce00078e00ff */
.L_x_8:
[----:B------:R-:W0:Y:S08]  /*0710*/  LDC.64 R14, c[0x0][0x390] ;  /* 0x0000e400ff0e7b82 */ /* 0x000e300000000a00 */
[----:B------:R-:W1:Y:S08]  /*0720*/  LDC R4, c[0x0][0x380] ;  /* 0x0000e000ff047b82 */ /* 0x000e700000000800 */
[----:B------:R-:W2:Y:S01]  /*0730*/  LDC.64 R16, c[0x0][0x388] ;  /* 0x0000e200ff107b82 */ /* 0x000ea20000000a00 */
[----:B0-----:R-:W-:-:S05]  /*0740*/  IMAD.WIDE R14, R21, 0x2, R14 ;  /* 0x00000002150e7825 */ /* 0x001fca00078e020e */
[----:B------:R-:W3:Y:S04]  /*0750*/  LDG.E.S16 R11, desc[UR4][R14.64] ;  /* 0x000000040e0b7981 */ /* 0x000ee8000c1e1700 */
[----:B------:R-:W4:Y:S04]  /*0760*/  LDG.E.S16 R18, desc[UR4][R14.64+0x2] ;  /* 0x000002040e127981 */ /* 0x000f28000c1e1700 */
[----:B------:R-:W1:Y:S04]  /*0770*/  LDG.E.S16 R19, desc[UR4][R14.64+0x4] ;  /* 0x000004040e137981 */ /* 0x000e68000c1e1700 */
[----:B------:R-:W1:Y:S04]  /*0780*/  LDG.E.S16 R8, desc[UR4][R14.64+0x6] ;  /* 0x000006040e087981 */ /* 0x000e68000c1e1700 */
[----:B------:R-:W5:Y:S04]  /*0790*/  LDG.E.S16 R9, desc[UR4][R14.64+0x8] ;  /* 0x000008040e097981 */ /* 0x000f68000c1e1700 */
[----:B------:R-:W5:Y:S01]  /*07a0*/  LDG.E.S16 R10, desc[UR4][R14.64+0xa] ;  /* 0x00000a040e0a7981 */ /* 0x000f62000c1e1700 */
[----:B---3--:R-:W-:-:S03]  /*07b0*/  IMAD R25, R11, 0x4, R1 ;  /* 0x000000040b197824 */ /* 0x008fc600078e0201 */
[----:B------:R-:W-:Y:S04]  /*07c0*/  STL [R13+-0xc], R11 ;  /* 0xfffff40b0d007387 */ /* 0x000fe80000100800 */
[----:B------:R0:W-:Y:S04]  /*07d0*/  STL [R25], R0 ;  /* 0x0000000019007387 */ /* 0x0001e80000100800 */
[----:B------:R-:W3:Y:S01]  /*07e0*/  LDL R22, [R13+-0x10] ;  /* 0xfffff0000d167983 */ /* 0x000ee20000100800 */
[----:B----4-:R-:W-:Y:S01]  /*07f0*/  LEA R27, R18, R1, 0x2 ;  /* 0x00000001121b7211 */ /* 0x010fe200078e10ff */
[----:B-1----:R-:W-:-:S02]  /*0800*/  IMAD R29, R19, R4, R8 ;  /* 0x00000004131d7224 */ /* 0x002fc400078e0208 */
[----:B0-----:R-:W-:Y:S02]  /*0810*/  IMAD R25, R18, R4, R19 ;  /* 0x0000000412197224 */ /* 0x001fe400078e0213 */
[----:B------:R0:W-:Y:S01]  /*0820*/  STL [R27], R0 ;  /* 0x000000001b007387 */ /* 0x0001e20000100800 */
[----:B--2---:R-:W-:-:S04]  /*0830*/  IMAD.WIDE R28, R29, 0x4, R16 ;  /* 0x000000041d1c7825 */ /* 0x004fc800078e0210 */
[----:B------:R-:W-:-:S06]  /*0840*/  IMAD.WIDE R24, R25, 0x4, R16 ;  /* 0x0000000419187825 */ /* 0x000fcc00078e0210 */
[----:B------:R-:W2:Y:S04]  /*0850*/  LDG.E R25, desc[UR4][R24.64] ;  /* 0x0000000418197981 */ /* 0x000ea8000c1e1900 */
[----:B------:R1:W-:Y:S04]  /*0860*/  STL.64 [R13+-0x8], R18 ;  /* 0xfffff8120d007387 */ /* 0x0003e80000100a00 */
[----:B------:R4:W2:Y:S01]  /*0870*/  LDG.E R24, desc[UR4][R28.64] ;  /* 0x000000041c187981 */ /* 0x0008a2000c1e1900 */
[-C--:B---3--:R-:W-:Y:S02]  /*0880*/  IMAD R23, R22, R4.reuse, R11 ;  /* 0x0000000416177224 */ /* 0x088fe400078e020b */
[----:B------:R-:W-:-:S02]  /*0890*/  IMAD R11, R11, R4, R18 ;  /* 0x000000040b0b7224 */ /* 0x000fc400078e0212 */
[----:B------:R-:W-:-:S04]  /*08a0*/  IMAD.WIDE R22, R23, 0x4, R16 ;  /* 0x0000000417167825 */ /* 0x000fc800078e0210 */
[----:B0-----:R-:W-:Y:S02]  /*08b0*/  IMAD.WIDE R26, R11, 0x4, R16 ;  /* 0x000000040b1a7825 */ /* 0x001fe400078e0210 */
[----:B------:R0:W3:Y:S02]  /*08c0*/  LDG.E R23, desc[UR4][R22.64] ;  /* 0x0000000416177981 */ /* 0x0000e4000c1e1900 */
[C---:B-----5:R-:W-:Y:S02]  /*08d0*/  IMAD R11, R8.reuse, R4, R9 ;  /* 0x00000004080b7224 */ /* 0x060fe400078e0209 */
[----:B------:R-:W3:Y:S02]  /*08e0*/  LDG.E R26, desc[UR4][R26.64] ;  /* 0x000000041a1a7981 */ /* 0x000ee4000c1e1900 */
[----:B----4-:R-:W-:Y:S01]  /*08f0*/  IMAD.WIDE R28, R11, 0x4, R16 ;  /* 0x000000040b1c7825 */ /* 0x010fe200078e0210 */
[----:B------:R-:W-:-:S03]  /*0900*/  LEA R11, R8, R1, 0x2 ;  /* 0x00000001080b7211 */ /* 0x000fc600078e10ff */
[----:B0-----:R-:W-:-:S05]  /*0910*/  IMAD R22, R19, 0x4, R1 ;  /* 0x0000000413167824 */ /* 0x001fca00078e0201 */
[----:B------:R0:W-:Y:S04]  /*0920*/  STL [R22], R0 ;  /* 0x0000000016007387 */ /* 0x0001e80000100800 */
[----:B------:R4:W-:Y:S01]  /*0930*/  STL [R11], R0 ;  /* 0x000000000b007387 */ /* 0x0009e20000100800 */
[----:B-1----:R-:W-:-:S03]  /*0940*/  IMAD R19, R9, R4, R10 ;  /* 0x0000000409137224 */ /* 0x002fc600078e020a */
[----:B0-----:R0:W5:Y:S04]  /*0950*/  LDG.E R22, desc[UR4][R28.64] ;  /* 0x000000041c167981 */ /* 0x001168000c1e1900 */
[----:B----4-:R-:W4:Y:S04]  /*0960*/  LDG.E.S16 R11, desc[UR4][R14.64+0xc] ;  /* 0x00000c040e0b7981 */ /* 0x010f28000c1e1700 */
[----:B------:R-:W2:Y:S01]  /*0970*/  LDG.E.S16 R14, desc[UR4][R14.64+0xe] ;  /* 0x00000e040e0e7981 */ /* 0x000ea2000c1e1700 */
[----:B------:R-:W-:-:S04]  /*0980*/  IMAD.WIDE R18, R19, 0x4, R16 ;  /* 0x0000000413127825 */ /* 0x000fc800078e0210 */
[----:B0-----:R-:W-:Y:S01]  /*0990*/  IMAD R29, R9, 0x4, R1 ;  /* 0x00000004091d7824 */ /* 0x001fe200078e0201 */
[----:B------:R0:W5:Y:S04]  /*09a0*/  LDG.E R27, desc[UR4][R18.64] ;  /* 0x00000004121b7981 */ /* 0x000168000c1e1900 */
[----:B------:R-:W-:Y:S01]  /*09b0*/  STL [R29], R0 ;  /* 0x000000001d007387 */ /* 0x000fe20000100800 */
[----:B0-----:R-:W-:-:S05]  /*09c0*/  LEA R19, R10, R1, 0x2 ;  /* 0x000000010a137211 */ /* 0x001fca00078e10ff */
[----:B------:R0:W-:Y:S01]  /*09d0*/  STL [R19], R0 ;  /* 0x0000000013007387 */ /* 0x0001e20000100800 */
[----:B----4-:R-:W-:-:S04]  /*09e0*/  IMAD R28, R10, R4, R11 ;  /* 0x000000040a1c7224 */ /* 0x010fc800078e020b */
[----:B0-----:R-:W-:-:S04]  /*09f0*/  IMAD.WIDE R18, R28, 0x4, R16 ;  /* 0x000000041c127825 */ /* 0x001fc800078e0210 */
[----:B--2---:R-:W-:Y:S02]  /*0a00*/  IMAD R29, R11, R4, R14 ;  /* 0x000000040b1d7224 */ /* 0x004fe400078e020e */
[----:B------:R-:W2:Y:S02]  /*0a10*/  LDG.E R18, desc[UR4][R18.64] ;  /* 0x0000000412127981 */ /* 0x000ea4000c1e1900 */
[----:B------:R-:W-:-:S06]  /*0a20*/  IMAD.WIDE R16, R29, 0x4, R16 ;  /* 0x000000041d107825 */ /* 0x000fcc00078e0210 */
[----:B------:R-:W2:Y:S01]  /*0a30*/  LDG.E R17, desc[UR4][R16.64] ;  /* 0x0000000410117981 */ /* 0x000ea2000c1e1900 */
[----:B------:R-:W-:Y:S01]  /*0a40*/  IMAD R29, R11, 0x4, R1 ;  /* 0x000000040b1d7824 */ /* 0x000fe200078e0201 */
[----:B------:R-:W-:Y:S02]  /*0a50*/  LEA R28, R14, R1, 0x2 ;  /* 0x000000010e1c7211 */ /* 0x000fe400078e10ff */
[----:B------:R-:W-:Y:S01]  /*0a60*/  STL.128 [R13], R8 ;  /* 0x000000080d007387 */ /* 0x000fe20000100c00 */
[----:B------:R-:W-:-:S03]  /*0a70*/  VIADD R20, R20, 0x8 ;  /* 0x0000000814147836 */ /* 0x000fc60000000000 */
[----:B------:R-:W-:Y:S04]  /*0a80*/  STL [R29], R0 ;  /* 0x000000001d007387 */ /* 0x000fe80000100800 */
[----:B------:R0:W-:Y:S04]  /*0a90*/  STL [R13+0x10], R14 ;  /* 0x0000100e0d007387 */ /* 0x0001e80000100800 */
[----:B------:R1:W-:Y:S01]  /*0aa0*/  STL [R28], R0 ;  /* 0x000000001c007387 */ /* 0x0003e20000100800 */
[----:B------:R-:W-:Y:S02]  /*0ab0*/  ISETP.NE.AND P0, PT, R20, RZ, PT ;  /* 0x000000ff1400720c */ /* 0x000fe40003f05270 */
[----:B---3--:R-:W-:-:S04]  /*0ac0*/  IADD3 R23, PT, PT, R26, R23, R2 ;  /* 0x000000171a177210 */ /* 0x008fc80007ffe002 */
[----:B------:R-:W-:-:S04]  /*0ad0*/  IADD3 R23, PT, PT, R24, R25, R23 ;  /* 0x0000001918177210 */ /* 0x000fc80007ffe017 */
[----:B-----5:R-:W-:Y:S01]  /*0ae0*/  IADD3 R22, PT, PT, R27, R22, R23 ;  /* 0x000000161b167210 */ /* 0x020fe20007ffe017 */
[----:B------:R-:W-:Y:S01]  /*0af0*/  VIADD R21, R21, 0x8 ;  /* 0x0000000815157836 */ /* 0x000fe20000000000 */
[----:B------:R-:W-:Y:S02]  /*0b00*/  IADD3 R6, PT, PT, R6, 0x8, RZ ;  /* 0x0000000806067810 */ /* 0x000fe40007ffe0ff */
[----:B0-----:R-:W-:Y:S02]  /*0b10*/  IADD3 R13, PT, PT, R13, 0x20, RZ ;  /* 0x000000200d0d7810 */ /* 0x001fe40007ffe0ff */
[----:B--2---:R-:W-:Y:S01]  /*0b20*/  IADD3 R2, PT, PT, R17, R18, R22 ;  /* 0x0000001211027210 */ /* 0x004fe20007ffe016 */
[----:B-1----:R-:W-:Y:S06]  /*0b30*/  @P0 BRA `(.L_x_8) ;  /* 0xfffffff800f40947 */ /* 0x002fec000383ffff */
[----:B------:R-:W-:-:S07]  /*0b40*/  VIADD R6, R6, 0x1 ;  /* 0x0000000106067836 */ /* 0x000fce0000000000 */
.L_x_7:
[----:B------:R-:W-:-:S13]  /*0b50*/  LOP3.LUT P0, R8, R12, 0x7, RZ, 0xc0, !PT ;  /* 0x000000070c087812 */ /* 0x000fda000780c0ff */
[----:B------:R-:W-:Y:S05]  /*0b60*/  @!P0 BRA `(.L_x_6) ;  /* 0x0000000400788947 */ /* 0x000fea0003800000 */
[----:B------:R-:W-:Y:S02]  /*0b70*/  ISETP.GE.U32.AND P0, PT, R8, 0x4, PT ;  /* 0x000000040800780c */ /* 0x000fe40003f06070 */
[----:B------:R-:W-:-:S11]  /*0b80*/  LOP3.LUT P1, R18, R12, 0x3, RZ, 0xc0, !PT ;  /* 0x000000030c127812 */ /* 0x000fd6000782c0ff */
[----:B------:R-:W-:Y:S05]  /*0b90*/  @!P0 BRA `(.L_x_9) ;  /* 0x0000000000b48947 */ /* 0x000fea0003800000 */
[----:B------:R-:W0:Y:S01]  /*0ba0*/  LDC.64 R8, c[0x0][0x390] ;  /* 0x0000e400ff087b82 */ /* 0x000e220000000a00 */
[----:B------:R-:W1:Y:S02]  /*0bb0*/  LDCU UR6, c[0x0][0x398] ;  /* 0x00007300ff0677ac */ /* 0x000e640008000800 */
[----:B-1----:R-:W-:-:S04]  /*0bc0*/  IMAD R11, R3, UR6, R6 ;  /* 0x00000006030b7c24 */ /* 0x002fc8000f8e0206 */
[----:B0-----:R-:W-:-:S05]  /*0bd0*/  IMAD.WIDE R8, R11, 0x2, R8 ;  /* 0x000000020b087825 */ /* 0x001fca00078e0208 */
[----:B------:R-:W2:Y:S04]  /*0be0*/  LDG.E.S16 R11, desc[UR4][R8.64] ;  /* 0x00000004080b7981 */ /* 0x000ea8000c1e1700 */
[----:B------:R-:W3:Y:S04]  /*0bf0*/  LDG.E.S16 R10, desc[UR4][R8.64+0x2] ;  /* 0x00000204080a7981 */ /* 0x000ee8000c1e1700 */
[----:B------:R-:W4:Y:S04]  /*0c00*/  LDG.E.S16 R13, desc[UR4][R8.64+0x4] ;  /* 0x00000404080d7981 */ /* 0x000f28000c1e1700 */
[----:B------:R0:W5:Y:S01]  /*0c10*/  LDG.E.S16 R16, desc[UR4][R8.64+0x6] ;  /* 0x0000060408107981 */ /* 0x000162000c1e1700 */
[C---:B------:R-:W-:Y:S01]  /*0c20*/  IADD3 R14, PT, PT, R6.reuse, 0x1, RZ ;  /* 0x00000001060e7810 */ /* 0x040fe20007ffe0ff */
[C---:B------:R-:W-:Y:S01]  /*0c30*/  VIADD R20, R6.reuse, 0x2 ;  /* 0x0000000206147836 */ /* 0x040fe20000000000 */
[----:B------:R-:W-:-:S02]  /*0c40*/  LEA R17, R6, R5, 0x2 ;  /* 0x0000000506117211 */ /* 0x000fc400078e10ff */
[----:B------:R-:W-:Y:S01]  /*0c50*/  LEA R19, R6, R5, 0x2 ;  /* 0x0000000506137211 */ /* 0x000fe200078e10ff */
[--C-:B------:R-:W-:Y:S02]  /*0c60*/  IMAD R21, R14, 0x4, R5.reuse ;  /* 0x000000040e157824 */ /* 0x100fe400078e0205 */
[----:B------:R-:W-:Y:S01]  /*0c70*/  IMAD R20, R20, 0x4, R5 ;  /* 0x0000000414147824 */ /* 0x000fe200078e0205 */
[----:B0-----:R-:W0:Y:S01]  /*0c80*/  LDC.64 R8, c[0x0][0x388] ;  /* 0x0000e200ff087b82 */ /* 0x001e220000000a00 */
[----:B--2---:R-:W-:Y:S01]  /*0c90*/  IMAD R15, R11, 0x4, R1 ;  /* 0x000000040b0f7824 */ /* 0x004fe200078e0201 */
[----:B------:R-:W-:Y:S01]  /*0ca0*/  STL [R17], R11 ;  /* 0x0000000b11007387 */ /* 0x000fe20000100800 */
[----:B---3--:R-:W-:-:S03]  /*0cb0*/  LEA R23, R10, R1, 0x2 ;  /* 0x000000010a177211 */ /* 0x008fc600078e10ff */
[----:B------:R1:W-:Y:S01]  /*0cc0*/  STL [R15], R0 ;  /* 0x000000000f007387 */ /* 0x0003e20000100800 */
[----:B----4-:R-:W-:-:S03]  /*0cd0*/  LEA R27, R13, R1, 0x2 ;  /* 0x000000010d1b7211 */ /* 0x010fc600078e10ff */
[----:B------:R-:W1:Y:S01]  /*0ce0*/  LDL R14, [R19+-0x4] ;  /* 0xfffffc00130e7983 */ /* 0x000e620000100800 */
[----:B-----5:R-:W-:-:S03]  /*0cf0*/  IMAD R29, R16, 0x4, R1 ;  /* 0x00000004101d7824 */ /* 0x020fc600078e0201 */
[----:B------:R0:W-:Y:S04]  /*0d00*/  STL [R21], R10 ;  /* 0x0000000a15007387 */ /* 0x0001e80000100800 */
[----:B------:R-:W-:Y:S04]  /*0d10*/  STL [R23], R0 ;  /* 0x0000000017007387 */ /* 0x000fe80000100800 */
[----:B------:R2:W-:Y:S04]  /*0d20*/  STL [R20], R13 ;  /* 0x0000000d14007387 */ /* 0x0005e80000100800 */
[----:B------:R-:W-:Y:S04]  /*0d30*/  STL [R27], R0 ;  /* 0x000000001b007387 */ /* 0x000fe80000100800 */
[----:B------:R-:W3:Y:S04]  /*0d40*/  LDL R22, [R19+0x4] ;  /* 0x0000040013167983 */ /* 0x000ee80000100800 */
[----:B------:R4:W-:Y:S04]  /*0d50*/  STL [R17+0xc], R16 ;  /* 0x00000c1011007387 */ /* 0x0009e80000100800 */
[----:B------:R0:W-:Y:S04]  /*0d60*/  STL [R29], R0 ;  /* 0x000000001d007387 */ /* 0x0001e80000100800 */
[----:B------:R-:W2:Y:S01]  /*0d70*/  LDL R24, [R19+0x8] ;  /* 0x0000080013187983 */ /* 0x000ea20000100800 */
[----:B------:R-:W-:-:S02]  /*0d80*/  IMAD R25, R11, R4, R10 ;  /* 0x000000040b197224 */ /* 0x000fc400078e020a */
[----:B-1----:R-:W-:Y:S02]  /*0d90*/  IMAD R15, R14, R4, R11 ;  /* 0x000000040e0f7224 */ /* 0x002fe400078e020b */
[----:B0-----:R-:W-:-:S04]  /*0da0*/  IMAD.WIDE R10, R25, 0x4, R8 ;  /* 0x00000004190a7825 */ /* 0x001fc800078e0208 */
[----:B------:R-:W-:Y:S02]  /*0db0*/  IMAD.WIDE R14, R15, 0x4, R8 ;  /* 0x000000040f0e7825 */ /* 0x000fe400078e0208 */
[----:B------:R-:W5:Y:S04]  /*0dc0*/  LDG.E R10, desc[UR4][R10.64] ;  /* 0x000000040a0a7981 */ /* 0x000f68000c1e1900 */
[----:B------:R-:W5:Y:S01]  /*0dd0*/  LDG.E R15, desc[UR4][R14.64] ;  /* 0x000000040e0f7981 */ /* 0x000f62000c1e1900 */
[-C--:B---3--:R-:W-:Y:S02]  /*0de0*/  IMAD R21, R22, R4.reuse, R13 ;  /* 0x0000000416157224 */ /* 0x088fe400078e020d */
[----:B--2---:R-:W-:Y:S02]  /*0df0*/  IMAD R13, R24, R4, R16 ;  /* 0x00000004180d7224 */ /* 0x004fe400078e0210 */
[----:B----4-:R-:W-:-:S04]  /*0e00*/  IMAD.WIDE R16, R21, 0x4, R8 ;  /* 0x0000000415107825 */ /* 0x010fc800078e0208 */
[----:B------:R-:W-:Y:S02]  /*0e10*/  IMAD.WIDE R8, R13, 0x4, R8 ;  /* 0x000000040d087825 */ /* 0x000fe400078e0208 */
[----:B------:R-:W2:Y:S04]  /*0e20*/  LDG.E R17, desc[UR4][R16.64] ;  /* 0x0000000410117981 */ /* 0x000ea8000c1e1900 */
[----:B------:R-:W2:Y:S01]  /*0e30*/  LDG.E R8, desc[UR4][R8.64] ;  /* 0x0000000408087981 */ /* 0x000ea2000c1e1900 */
[----:B------:R-:W-:Y:S02]  /*0e40*/  IADD3 R6, PT, PT, R6, 0x4, RZ ;  /* 0x0000000406067810 */ /* 0x000fe40007ffe0ff */
[----:B-----5:R-:W-:-:S04]  /*0e50*/  IADD3 R2, PT, PT, R10, R15, R2 ;  /* 0x0000000f0a027210 */ /* 0x020fc80007ffe002 */
[----:B--2---:R-:W-:-:S07]  /*0e60*/  IADD3 R2, PT, PT, R8, R17, R2 ;  /* 0x0000001108027210 */ /* 0x004fce0007ffe002 */
.L_x_9:
[----:B------:R-:W-:Y:S05]  /*0e70*/  @!P1 BRA `(.L_x_6) ;  /* 0x0000000000b49947 */ /* 0x000fea0003800000 */
[----:B------:R-:W-:Y:S02]  /*0e80*/  ISETP.NE.AND P0, PT, R18, 0x1, PT ;  /* 0x000000011200780c */ /* 0x000fe40003f05270 */
[----:B------:R-:W-:-:S04]  /*0e90*/  LOP3.LUT R12, R12, 0x1, RZ, 0xc0, !PT ;  /* 0x000000010c0c7812 */ /* 0x000fc800078ec0ff */
[----:B------:R-:W-:-:S07]  /*0ea0*/  ISETP.NE.U32.AND P1, PT, R12, 0x1, PT ;  /* 0x000000010c00780c */ /* 0x000fce0003f25070 */
[----:B------:R-:W-:Y:S06]  /*0eb0*/  @!P0 BRA `(.L_x_10) ;  /* 0x0000000000608947 */ /* 0x000fec0003800000 */
[----:B------:R-:W0:Y:S01]  /*0ec0*/  LDC.64 R8, c[0x0][0x390] ;  /* 0x0000e400ff087b82 */ /* 0x000e220000000a00 */
[----:B------:R-:W1:Y:S02]  /*0ed0*/  LDCU UR6, c[0x0][0x398] ;  /* 0x00007300ff0677ac */ /* 0x000e640008000800 */
[----:B-1----:R-:W-:-:S04]  /*0ee0*/  IMAD R11, R3, UR6, R6 ;  /* 0x00000006030b7c24 */ /* 0x002fc8000f8e0206 */
[----:B0-----:R-:W-:Y:S01]  /*0ef0*/  IMAD.WIDE R10, R11, 0x2, R8 ;  /* 0x000000020b0a7825 */ /* 0x001fe200078e0208 */
[C---:B------:R-:W-:Y:S01]  /*0f00*/  LEA R16, R6.reuse, R5, 0x2 ;  /* 0x0000000506107211 */ /* 0x040fe200078e10ff */
[----:B------:R-:W0:Y:S03]  /*0f10*/  LDC.64 R8, c[0x0][0x388] ;  /* 0x0000e200ff087b82 */ /* 0x000e260000000a00 */
[----:B------:R-:W2:Y:S01]  /*0f20*/  LDG.E.S16 R14, desc[UR4][R10.64] ;  /* 0x000000040a0e7981 */ /* 0x000ea2000c1e1700 */
[----:B------:R-:W-:-:S03]  /*0f30*/  IMAD R17, R6, 0x4, R5 ;  /* 0x0000000406117824 */ /* 0x000fc600078e0205 */
[----:B------:R-:W3:Y:S01]  /*0f40*/  LDG.E.S16 R18, desc[UR4][R10.64+0x2] ;  /* 0x000002040a127981 */ /* 0x000ee2000c1e1700 */
[----:B--2---:R-:W-:-:S03]  /*0f50*/  LEA R19, R14, R1, 0x2 ;  /* 0x000000010e137211 */ /* 0x004fc600078e10ff */
[----:B------:R1:W-:Y:S04]  /*0f60*/  STL [R17], R14 ;  /* 0x0000000e11007387 */ /* 0x0003e80000100800 */
[----:B------:R1:W-:Y:S04]  /*0f70*/  STL [R19], R0 ;  /* 0x0000000013007387 */ /* 0x0003e80000100800 */
[----:B------:R-:W2:Y:S01]  /*0f80*/  LDL R13, [R16+-0x4] ;  /* 0xfffffc00100d7983 */ /* 0x000ea20000100800 */
[-C--:B---3--:R-:W-:Y:S02]  /*0f90*/  IMAD R21, R14, R4.reuse, R18 ;  /* 0x000000040e157224 */ /* 0x088fe400078e0212 */
[----:B------:R-:W-:Y:S01]  /*0fa0*/  IMAD R11, R18, 0x4, R1 ;  /* 0x00000004120b7824 */ /* 0x000fe200078e0201 */
[----:B------:R1:W-:Y:S04]  /*0fb0*/  STL [R17+0x4], R18 ;  /* 0x0000041211007387 */ /* 0x0003e80000100800 */
[----:B------:R1:W-:Y:S01]  /*0fc0*/  STL [R11], R0 ;  /* 0x000000000b007387 */ /* 0x0003e20000100800 */
[----:B--2---:R-:W-:-:S02]  /*0fd0*/  IMAD R15, R13, R4, R14 ;  /* 0x000000040d0f7224 */ /* 0x004fc400078e020e */
[----:B0-----:R-:W-:-:S04]  /*0fe0*/  IMAD.WIDE R12, R21, 0x4, R8 ;  /* 0x00000004150c7825 */ /* 0x001fc800078e0208 */
[----:B------:R-:W-:Y:S02]  /*0ff0*/  IMAD.WIDE R8, R15, 0x4, R8 ;  /* 0x000000040f087825 */ /* 0x000fe400078e0208 */
[----:B------:R-:W2:Y:S04]  /*1000*/  LDG.E R12, desc[UR4][R12.64] ;  /* 0x000000040c0c7981 */ /* 0x000ea8000c1e1900 */
[----:B------:R-:W2:Y:S01]  /*1010*/  LDG.E R9, desc[UR4][R8.64] ;  /* 0x0000000408097981 */ /* 0x000ea2000c1e1900 */
[----:B------:R-:W-:Y:S02]  /*1020*/  IADD3 R6, PT, PT, R6, 0x2, RZ ;  /* 0x0000000206067810 */ /* 0x000fe40007ffe0ff */
[----:B-12---:R-:W-:-:S07]  /*1030*/  IADD3 R2, PT, PT, R12, R9, R2 ;  /* 0x000000090c027210 */ /* 0x006fce0007ffe002 */
.L_x_10:
[----:B------:R-:W-:Y:S05]  /*1040*/  @P1 BRA `(.L_x_6) ;  /* 0x0000000000401947 */ /* 0x000fea0003800000 */
[----:B------:R-:W0:Y:S01]  /*1050*/  LDC.64 R8, c[0x0][0x390] ;  /* 0x0000e400ff087b82 */ /* 0x000e220000000a00 */
[----:B------:R-:W1:Y:S02]  /*1060*/  LDCU UR6, c[0x0][0x398] ;  /* 0x00007300ff0677ac */ /* 0x000e640008000800 */
[----:B-1----:R-:W-:-:S04]  /*1070*/  IMAD R11, R3, UR6, R6 ;  /* 0x00000006030b7c24 */ /* 0x002fc8000f8e0206 */
[----:B0-----:R-:W-:Y:S01]  /*1080*/  IMAD.WIDE R8, R11, 0x2, R8 ;  /* 0x000000020b087825 */ /* 0x001fe200078e0208 */
[CC--:B------:R-:W-:Y:S01]  /*1090*/  LEA R13, R6.reuse, R5.reuse, 0x2 ;  /* 0x00000005060d7211 */ /* 0x0c0fe200078e10ff */
[----:B------:R-:W0:Y:S04]  /*10a0*/  LDC.64 R10, c[0x0][0x388] ;  /* 0x0000e200ff0a7b82 */ /* 0x000e280000000a00 */
[----:B------:R-:W2:Y:S01]  /*10b0*/  LDG.E.S16 R8, desc[UR4][R8.64] ;  /* 0x0000000408087981 */ /* 0x000ea2000c1e1700 */
[----:B------:R-:W-:Y:S01]  /*10c0*/  LEA R6, R6, R5, 0x2 ;  /* 0x0000000506067211 */ /* 0x000fe200078e10ff */
[----:B--2---:R-:W-:Y:S02]  /*10d0*/  IMAD R15, R8, 0x4, R1 ;  /* 0x00000004080f7824 */ /* 0x004fe400078e0201 */
[----:B------:R1:W-:Y:S04]  /*10e0*/  STL [R13], R8 ;  /* 0x000000080d007387 */ /* 0x0003e80000100800 */
[----:B------:R1:W-:Y:S04]  /*10f0*/  STL [R15], R0 ;  /* 0x000000000f007387 */ /* 0x0003e80000100800 */
[----:B------:R-:W2:Y:S02]  /*1100*/  LDL R17, [R6+-0x4] ;  /* 0xfffffc0006117983 */ /* 0x000ea40000100800 */
[----:B--2---:R-:W-:-:S04]  /*1110*/  IMAD R17, R17, R4, R8 ;  /* 0x0000000411117224 */ /* 0x004fc800078e0208 */
[----:B0-----:R-:W-:-:S06]  /*1120*/  IMAD.WIDE R10, R17, 0x4, R10 ;  /* 0x00000004110a7825 */ /* 0x001fcc00078e020a */
[----:B------:R-:W2:Y:S02]  /*1130*/  LDG.E R11, desc[UR4][R10.64] ;  /* 0x000000040a0b7981 */ /* 0x000ea4000c1e1900 */
[----:B-12---:R-:W-:-:S07]  /*1140*/  IADD3 R2, PT, PT, R2, R11, RZ ;  /* 0x0000000b02027210 */ /* 0x006fce0007ffe0ff */
.L_x_6:
[----:B------:R-:W0:Y:S01]  /*1150*/  LDCU UR6, c[0x0][0x398] ;  /* 0x00007300ff0677ac */ /* 0x000e220008000800 */
[----:B------:R-:W-:Y:S01]  /*1160*/  BSSY.RECONVERGENT B0, `(.L_x_11) ;  /* 0x000003f000007945 */ /* 0x000fe20003800200 */
[----:B------:R-:W-:Y:S01]  /*1170*/  IMAD.MOV.U32 R0, RZ, RZ, RZ ;  /* 0x000000ffff007224 */ /* 0x000fe200078e00ff */
[----:B0-----:R-:W-:-:S07]  /*1180*/  MOV R6, UR6 ;  /* 0x0000000600067c02 */ /* 0x001fce0008000f00 */
.L_x_20:
[----:B0-----:R-:W-:Y:S01]  /*1190*/  LEA R11, R6, R5, 0x2 ;  /* 0x00000005060b7211 */ /* 0x001fe200078e10ff */
[----:B------:R-:W0:Y:S04]  /*11a0*/  LDC R15, c[0x0][0x380] ;  /* 0x0000e000ff0f7b82 */ /* 0x000e280000000800 */
[----:B------:R-:W2:Y:S01]  /*11b0*/  LDL R12, [R11] ;  /* 0x000000000b0c7983 */ /* 0x000ea20000100800 */
[----:B------:R-:W-:Y:S03]  /*11c0*/  BSSY.RECONVERGENT B1, `(.L_x_12) ;  /* 0x000000d000017945 */ /* 0x000fe60003800200 */
[----:B------:R-:W1:Y:S01]  /*11d0*/  LDC R4, c[0x0][0x380] ;  /* 0x0000e000ff047b82 */ /* 0x000e620000000800 */
[----:B--2---:R-:W-:-:S13]  /*11e0*/  ISETP.NE.AND P0, PT, R12, -0x1, PT ;  /* 0xffffffff0c00780c */ /* 0x004fda0003f05270 */
[----:B01----:R-:W-:Y:S05]  /*11f0*/  @!P0 BRA `(.L_x_13) ;  /* 0x0000000000248947 */ /* 0x003fea0003800000 */
[----:B------:R-:W-:Y:S01]  /*1200*/  IMAD R10, R12, 0x4, R1 ;  /* 0x000000040c0a7824 */ /* 0x000fe200078e0201 */
[----:B------:R-:W0:Y:S01]  /*1210*/  LDC.64 R8, c[0x0][0x388] ;  /* 0x0000e200ff087b82 */ /* 0x000e220000000a00 */
[----:B------:R-:W1:Y:S03]  /*1220*/  LDCU UR6, c[0x0][0x380] ;  /* 0x00007000ff0677ac */ /* 0x000e660008000800 */
[----:B------:R2:W-:Y:S04]  /*1230*/  STL [R10], RZ ;  /* 0x000000ff0a007387 */ /* 0x0005e80000100800 */
[----:B------:R-:W1:Y:S02]  /*1240*/  LDL R13, [R11+-0x4] ;  /* 0xfffffc000b0d7983 */ /* 0x000e640000100800 */
[----:B-1----:R-:W-:-:S04]  /*1250*/  IMAD R13, R13, UR6, R12 ;  /* 0x000000060d0d7c24 */ /* 0x002fc8000f8e020c */
[----:B0-----:R-:W-:-:S06]  /*1260*/  IMAD.WIDE R8, R13, 0x4, R8 ;  /* 0x000000040d087825 */ /* 0x001fcc00078e0208 */
[----:B------:R-:W3:Y:S02]  /*1270*/  LDG.E R9, desc[UR4][R8.64] ;  /* 0x0000000408097981 */ /* 0x000ee4000c1e1900 */
[----:B--23--:R-:W-:-:S07]  /*1280*/  IADD3 R2, PT, PT, R2, -R9, RZ ;  /* 0x8000000902027210 */ /* 0x00cfce0007ffe0ff */
.L_x_13:
[----:B------:R-:W-:Y:S05]  /*1290*/  BSYNC.RECONVERGENT B1 ;  /* 0x0000000000017941 */ /* 0x000fea0003800200 */
.L_x_12:
[----:B------:R-:W-:Y:S01]  /*12a0*/  BSSY.RECONVERGENT B1, `(.L_x_14) ;  /* 0x000000c000017945 */ /* 0x000fe20003800200 */
[----:B------:R-:W-:Y:S02]  /*12b0*/  MOV R10, R6 ;  /* 0x00000006000a7202 */ /* 0x000fe40000000f00 */
[----:B------:R-:W-:-:S07]  /*12c0*/  VIADDMNMX R15, R12, 0x1, R15, !PT ;  /* 0x000000010c0f7846 */ /* 0x000fce000780010f */
.L_x_16:
[----:B------:R-:W-:-:S05]  /*12d0*/  VIADD R9, R12, 0x1 ;  /* 0x000000010c097836 */ /* 0x000fca0000000000 */
[----:B------:R-:W-:-:S13]  /*12e0*/  ISETP.GE.AND P0, PT, R9, R4, PT ;  /* 0x000000040900720c */ /* 0x000fda0003f06270 */
[----:B------:R-:W-:Y:S05]  /*12f0*/  @P0 BRA `(.L_x_15) ;  /* 0x0000000000180947 */ /* 0x000fea0003800000 */
[----:B------:R-:W-:-:S06]  /*1300*/  LEA R8, R12, R1, 0x2 ;  /* 0x000000010c087211 */ /* 0x000fcc00078e10ff */
[----:B------:R-:W2:Y:S01]  /*1310*/  LDL R8, [R8+0x4] ;  /* 0x0000040008087983 */ /* 0x000ea20000100800 */
[----:B------:R-:W-:Y:S02]  /*1320*/  MOV R12, R9 ;  /* 0x00000009000c7202 */ /* 0x000fe40000000f00 */
[----:B--2---:R-:W-:-:S13]  /*1330*/  ISETP.NE.AND P0, PT, R8, RZ, PT ;  /* 0x000000ff0800720c */ /* 0x004fda0003f05270 */
[----:B------:R-:W-:Y:S05]  /*1340*/  @P0 BRA `(.L_x_16) ;  /* 0xfffffffc00e00947 */ /* 0x000fea000383ffff */
[----:B------:R-:W-:-:S07]  /*1350*/  IMAD.MOV.U32 R15, RZ, RZ, R9 ;  /* 0x000000ffff0f7224 */ /* 0x000fce00078e0009 */
.L_x_15:
[----:B------:R-:W-:Y:S05]  /*1360*/  BSYNC.RECONVERGENT B1 ;  /* 0x0000000000017941 */ /* 0x000fea0003800200 */
.L_x_14:
[----:B------:R0:W-:Y:S01]  /*1370*/  STL [R11], R15 ;  /* 0x0000000f0b007387 */ /* 0x0001e20000100800 */
[----:B------:R-:W-:Y:S01]  /*1380*/  ISETP.GE.AND P0, PT, R15, R4, PT ;  /* 0x000000040f00720c */ /* 0x000fe20003f06270 */
[----:B------:R-:W-:-:S12]  /*1390*/  BSSY.RECONVERGENT B1, `(.L_x_17) ;  /* 0x0000018000017945 */ /* 0x000fd80003800200 */
[----:B0-----:R-:W-:Y:S05]  /*13a0*/  @P0 BRA `(.L_x_18) ;  /* 0x00000000004c0947 */ /* 0x001fea0003800000 */
[----:B------:R-:W2:Y:S01]  /*13b0*/  LDL R11, [R11+-0x4] ;  /* 0xfffffc000b0b7983 */ /* 0x000ea20000100800 */
[----:B------:R-:W0:Y:S01]  /*13c0*/  LDC.64 R8, c[0x0][0x388] ;  /* 0x0000e200ff087b82 */ /* 0x000e220000000a00 */
[----:B------:R-:W-:Y:S01]  /*13d0*/  HFMA2 R17, -RZ, RZ, 0, 5.9604644775390625e-08 ;  /* 0x00000001ff117431 */ /* 0x000fe200000001ff */
[----:B------:R-:W-:Y:S01]  /*13e0*/  LEA R14, R15, R1, 0x2 ;  /* 0x000000010f0e7211 */ /* 0x000fe200078e10ff */
[----:B------:R-:W-:-:S04]  /*13f0*/  VIADD R6, R6, 0x1 ;  /* 0x0000000106067836 */ /* 0x000fc80000000000 */
[----:B------:R1:W-:Y:S01]  /*1400*/  STL [R14], R17 ;  /* 0x000000110e007387 */ /* 0x0003e20000100800 */
[----:B--2---:R-:W-:-:S04]  /*1410*/  IMAD R13, R11, R4, R15 ;  /* 0x000000040b0d7224 */ /* 0x004fc800078e020f */
[----:B0-----:R-:W-:-:S06]  /*1420*/  IMAD.WIDE R12, R13, 0x4, R8 ;  /* 0x000000040d0c7825 */ /* 0x001fcc00078e0208 */
[----:B------:R-:W2:Y:S01]  /*1430*/  LDG.E R13, desc[UR4][R12.64] ;  /* 0x000000040c0d7981 */ /* 0x000ea2000c1e1900 */
[----:B------:R-:W-:Y:S02]  /*1440*/  ISETP.NE.AND P0, PT, R6, R4, PT ;  /* 0x000000040600720c */ /* 0x000fe40003f05270 */
[----:B--2---:R-:W-:-:S11]  /*1450*/  IADD3 R2, PT, PT, R2, R13, RZ ;  /* 0x0000000d02027210 */ /* 0x004fd60007ffe0ff */
[----:B-1----:R-:W-:Y:S05]  /*1460*/  @P0 BRA `(.L_x_19) ;  /* 0x0000000000280947 */ /* 0x002fea0003800000 */
[----:B------:R-:W-:-:S04]  /*1470*/  IMAD R15, R15, R4, RZ ;  /* 0x000000040f0f7224 */ /* 0x000fc800078e02ff */
[----:B------:R-:W-:-:S06]  /*1480*/  IMAD.WIDE R8, R15, 0x4, R8 ;  /* 0x000000040f087825 */ /* 0x000fcc00078e0208 */
[----:B------:R-:W2:Y:S01]  /*1490*/  LDG.E R8, desc[UR4][R8.64] ;  /* 0x0000000408087981 */ /* 0x000ea2000c1e1900 */
[----:B------:R-:W-:Y:S01]  /*14a0*/  IADD3 R0, PT, PT, R0, 0x1, RZ ;  /* 0x0000000100007810 */ /* 0x000fe20007ffe0ff */
[----:B------:R-:W-:Y:S01]  /*14b0*/  IMAD.MOV.U32 R6, RZ, RZ, R10 ;  /* 0x000000ffff067224 */ /* 0x000fe200078e000a */
[----:B--2---:R-:W-:Y:S01]  /*14c0*/  VIADDMNMX R7, R8, R2, R7, PT ;  /* 0x0000000208077246 */ /* 0x004fe20003800107 */
[----:B------:R-:W-:Y:S06]  /*14d0*/  BRA `(.L_x_19) ;  /* 0x00000000000c7947 */ /* 0x000fec0003800000 */
.L_x_18:
[----:B------:R-:W-:Y:S02]  /*14e0*/  MOV R4, 0xffffffff ;  /* 0xffffffff00047802 */ /* 0x000fe40000000f00 */
[----:B------:R-:W-:-:S03]  /*14f0*/  IADD3 R6, PT, PT, R6, -0x1, RZ ;  /* 0xffffffff06067810 */ /* 0x000fc60007ffe0ff */
[----:B------:R0:W-:Y:S04]  /*1500*/  STL [R11], R4 ;  /* 0x000000040b007387 */ /* 0x0001e80000100800 */
.L_x_19:
[----:B------:R-:W-:Y:S05]  /*1510*/  BSYNC.RECONVERGENT B1 ;  /* 0x0000000000017941 */ /* 0x000fea0003800200 */
.L_x_17:
[----:B------:R-:W1:Y:S02]  /*1520*/  LDCU UR6, c[0x0][0x398] ;  /* 0x00007300ff0677ac */ /* 0x000e640008000800 */
[----:B-1----:R-:W-:-:S13]  /*1530*/  ISETP.GE.AND P0, PT, R6, UR6, PT ;  /* 0x0000000606007c0c */ /* 0x002fda000bf06270 */
[----:B------:R-:W-:Y:S05]  /*1540*/  @P0 BRA `(.L_x_20) ;  /* 0xfffffffc00100947 */ /* 0x000fea000383ffff */
[----:B------:R-:W-:Y:S05]  /*1550*/  BSYNC.RECONVERGENT B0 ;  /* 0x0000000000007941 */ /* 0x000fea0003800200 */
.L_x_11:
[----:B0-----:R-:W0:Y:S08]  /*1560*/  LDC.64 R4, c[0x0][0x3a0] ;  /* 0x0000e800ff047b82 */ /* 0x001e300000000a00 */
[----:B------:R-:W1:Y:S01]  /*1570*/  LDC.64 R8, c[0x0][0x3a8] ;  /* 0x0000ea00ff087b82 */ /* 0x000e620000000a00 */
[----:B0-----:R-:W-:-:S05]  /*1580*/  IMAD.WIDE R4, R3, 0x4, R4 ;  /* 0x0000000403047825 */ /* 0x001fca00078e0204 */
[----:B------:R-:W-:Y:S01]  /*1590*/  STG.E desc[UR4][R4.64], R0 ;  /* 0x0000000004007986 */ /* 0x000fe2000c101904 */
[----:B-1----:R-:W-:-:S05]  /*15a0*/  IMAD.WIDE R2, R3, 0x4, R8 ;  /* 0x0000000403027825 */ /* 0x002fca00078e0208 */
[----:B------:R-:W-:Y:S01]  /*15b0*/  STG.E desc[UR4][R2.64], R7 ;  /* 0x0000000702007986 */ /* 0x000fe2000c101904 */
[----:B------:R-:W-:Y:S05]  /*15c0*/  EXIT ;  /* 0x000000000000794d */ /* 0x000fea0003800000 */
.L_x_21:
[----:B------:R-:W-:-:S00]  /*15d0*/  BRA `(.L_x_21) ;  /* 0xfffffffc00fc7947 */ /* 0x000fc0000383ffff */
[----:B------:R-:W-:-:S00]  /*15e0*/  NOP ;  /* 0x0000000000007918 */ /* 0x000fc00000000000 */
        /* <DEDUP_REMOVED lines=9> */
.L_x_22:


//--------------------- .nv.shared.reserved.0     --------------------------
	.section	.nv.shared.reserved.0,"aw",@nobits
	.weak		__nv_reservedSMEM_offset_0_alias
	.size		__nv_reservedSMEM_offset_0_alias, 0, 64
	.other		__nv_reservedSMEM_offset_0_alias,@"STO_CUDA_RESERVED_SHARED STV_DEFAULT"
__nv_reservedSMEM_offset_0_alias:
	.zero		0
	.zero		64


//--------------------- .nv.constant0.dfs_cuda_UB_stream --------------------------
	.section	.nv.constant0.dfs_cuda_UB_stream,"a",@progbits
	.sectionflags	@""
	.align	4
.nv.constant0.dfs_cuda_UB_stream:
	.zero		944


//--------------------- SYMBOLS --------------------------

	.type		.nv.reservedSmem.offset0,@object
	.size		.nv.reservedSmem.offset0,0x4
